//
// Generated by NVIDIA NVVM Compiler
//
// Compiler Build ID: CL-36424714
// Cuda compilation tools, release 13.0, V13.0.88
// Based on NVVM 20.0.0
//

.version 9.0
.target sm_100
.address_size 64

	// .globl	_Z13matAdd_kerneliiPKfS0_Pf
// _ZZ20matMul_shared_kerneliiiPKfS0_PfE2As has been demoted
// _ZZ20matMul_shared_kerneliiiPKfS0_PfE2Bs has been demoted

.visible .entry _Z13matAdd_kerneliiPKfS0_Pf(
	.param .u32 _Z13matAdd_kerneliiPKfS0_Pf_param_0,
	.param .u32 _Z13matAdd_kerneliiPKfS0_Pf_param_1,
	.param .u64 .ptr .align 1 _Z13matAdd_kerneliiPKfS0_Pf_param_2,
	.param .u64 .ptr .align 1 _Z13matAdd_kerneliiPKfS0_Pf_param_3,
	.param .u64 .ptr .align 1 _Z13matAdd_kerneliiPKfS0_Pf_param_4
)
{
	.reg .pred 	%p<2>;
	.reg .b32 	%r<13>;
	.reg .b32 	%f<4>;
	.reg .b64 	%rd<11>;

	ld.param.u32 	%r2, [_Z13matAdd_kerneliiPKfS0_Pf_param_0];
	ld.param.u32 	%r3, [_Z13matAdd_kerneliiPKfS0_Pf_param_1];
	ld.param.u64 	%rd1, [_Z13matAdd_kerneliiPKfS0_Pf_param_2];
	ld.param.u64 	%rd2, [_Z13matAdd_kerneliiPKfS0_Pf_param_3];
	ld.param.u64 	%rd3, [_Z13matAdd_kerneliiPKfS0_Pf_param_4];
	mov.u32 	%r4, %ctaid.x;
	mov.u32 	%r5, %ntid.x;
	mov.u32 	%r6, %tid.x;
	mad.lo.s32 	%r7, %r4, %r5, %r6;
	mov.u32 	%r8, %ctaid.y;
	mov.u32 	%r9, %ntid.y;
	mov.u32 	%r10, %tid.y;
	mad.lo.s32 	%r11, %r8, %r9, %r10;
	mad.lo.s32 	%r1, %r3, %r11, %r7;
	mul.lo.s32 	%r12, %r3, %r2;
	setp.ge.s32 	%p1, %r1, %r12;
	@%p1 bra 	$L__BB0_2;
	cvta.to.global.u64 	%rd4, %rd1;
	cvta.to.global.u64 	%rd5, %rd2;
	cvta.to.global.u64 	%rd6, %rd3;
	mul.wide.s32 	%rd7, %r1, 4;
	add.s64 	%rd8, %rd4, %rd7;
	ld.global.nc.f32 	%f1, [%rd8];
	add.s64 	%rd9, %rd5, %rd7;
	ld.global.nc.f32 	%f2, [%rd9];
	add.f32 	%f3, %f1, %f2;
	add.s64 	%rd10, %rd6, %rd7;
	st.global.f32 	[%rd10], %f3;
$L__BB0_2:
	ret;

}
	// .globl	_Z18longrunning_kernelllPKdPd
.visible .entry _Z18longrunning_kernelllPKdPd(
	.param .u64 _Z18longrunning_kernelllPKdPd_param_0,
	.param .u64 _Z18longrunning_kernelllPKdPd_param_1,
	.param .u64 .ptr .align 1 _Z18longrunning_kernelllPKdPd_param_2,
	.param .u64 .ptr .align 1 _Z18longrunning_kernelllPKdPd_param_3
)
{
	.reg .pred 	%p<7>;
	.reg .b32 	%r<5>;
	.reg .b64 	%rd<21>;
	.reg .b64 	%fd<19>;

	ld.param.u64 	%rd13, [_Z18longrunning_kernelllPKdPd_param_0];
	ld.param.u64 	%rd10, [_Z18longrunning_kernelllPKdPd_param_1];
	ld.param.u64 	%rd11, [_Z18longrunning_kernelllPKdPd_param_2];
	ld.param.u64 	%rd12, [_Z18longrunning_kernelllPKdPd_param_3];
	mov.u32 	%r1, %ctaid.x;
	mov.u32 	%r2, %ntid.x;
	mov.u32 	%r3, %tid.x;
	mad.lo.s32 	%r4, %r1, %r2, %r3;
	cvt.s64.s32 	%rd1, %r4;
	setp.le.s64 	%p1, %rd13, %rd1;
	@%p1 bra 	$L__BB1_7;
	cvta.to.global.u64 	%rd14, %rd12;
	shl.b64 	%rd15, %rd1, 3;
	add.s64 	%rd2, %rd14, %rd15;
	mov.b64 	%rd16, 0;
	st.global.u64 	[%rd2], %rd16;
	setp.lt.s64 	%p2, %rd10, 1;
	@%p2 bra 	$L__BB1_7;
	cvta.to.global.u64 	%rd17, %rd11;
	add.s64 	%rd3, %rd17, %rd15;
	and.b64  	%rd20, %rd10, 3;
	setp.lt.u64 	%p3, %rd10, 4;
	mov.f64 	%fd17, 0d0000000000000000;
	@%p3 bra 	$L__BB1_5;
	and.b64  	%rd19, %rd10, 9223372036854775804;
	mov.f64 	%fd17, 0d0000000000000000;
$L__BB1_4:
	ld.global.f64 	%fd8, [%rd3];
	add.f64 	%fd9, %fd8, %fd17;
	st.global.f64 	[%rd2], %fd9;
	ld.global.f64 	%fd10, [%rd3];
	add.f64 	%fd11, %fd10, %fd9;
	st.global.f64 	[%rd2], %fd11;
	ld.global.f64 	%fd12, [%rd3];
	add.f64 	%fd13, %fd12, %fd11;
	st.global.f64 	[%rd2], %fd13;
	ld.global.f64 	%fd14, [%rd3];
	add.f64 	%fd17, %fd14, %fd13;
	st.global.f64 	[%rd2], %fd17;
	add.s64 	%rd19, %rd19, -4;
	setp.ne.s64 	%p4, %rd19, 0;
	@%p4 bra 	$L__BB1_4;
$L__BB1_5:
	setp.eq.s64 	%p5, %rd20, 0;
	@%p5 bra 	$L__BB1_7;
$L__BB1_6:
	.pragma "nounroll";
	ld.global.f64 	%fd15, [%rd3];
	add.f64 	%fd17, %fd15, %fd17;
	st.global.f64 	[%rd2], %fd17;
	add.s64 	%rd20, %rd20, -1;
	setp.ne.s64 	%p6, %rd20, 0;
	@%p6 bra 	$L__BB1_6;
$L__BB1_7:
	ret;

}
	// .globl	_Z20matMul_shared_kerneliiiPKfS0_Pf
.visible .entry _Z20matMul_shared_kerneliiiPKfS0_Pf(
	.param .u32 _Z20matMul_shared_kerneliiiPKfS0_Pf_param_0,
	.param .u32 _Z20matMul_shared_kerneliiiPKfS0_Pf_param_1,
	.param .u32 _Z20matMul_shared_kerneliiiPKfS0_Pf_param_2,
	.param .u64 .ptr .align 1 _Z20matMul_shared_kerneliiiPKfS0_Pf_param_3,
	.param .u64 .ptr .align 1 _Z20matMul_shared_kerneliiiPKfS0_Pf_param_4,
	.param .u64 .ptr .align 1 _Z20matMul_shared_kerneliiiPKfS0_Pf_param_5
)
{
	.reg .pred 	%p<12>;
	.reg .b32 	%r<48>;
	.reg .b32 	%f<111>;
	.reg .b64 	%rd<13>;
	// demoted variable
	.shared .align 4 .b8 _ZZ20matMul_shared_kerneliiiPKfS0_PfE2As[4096];
	// demoted variable
	.shared .align 4 .b8 _ZZ20matMul_shared_kerneliiiPKfS0_PfE2Bs[4096];
	ld.param.u32 	%r26, [_Z20matMul_shared_kerneliiiPKfS0_Pf_param_0];
	ld.param.u32 	%r27, [_Z20matMul_shared_kerneliiiPKfS0_Pf_param_1];
	ld.param.u32 	%r28, [_Z20matMul_shared_kerneliiiPKfS0_Pf_param_2];
	ld.param.u64 	%rd3, [_Z20matMul_shared_kerneliiiPKfS0_Pf_param_3];
	ld.param.u64 	%rd4, [_Z20matMul_shared_kerneliiiPKfS0_Pf_param_4];
	ld.param.u64 	%rd5, [_Z20matMul_shared_kerneliiiPKfS0_Pf_param_5];
	mov.u32 	%r1, %ctaid.y;
	shl.b32 	%r29, %r1, 5;
	mov.u32 	%r2, %tid.y;
	add.s32 	%r3, %r29, %r2;
	mov.u32 	%r4, %ctaid.x;
	shl.b32 	%r5, %r4, 5;
	mov.u32 	%r6, %tid.x;
	add.s32 	%r7, %r5, %r6;
	setp.lt.s32 	%p1, %r27, 1;
	mov.f32 	%f110, 0f00000000;
	@%p1 bra 	$L__BB2_7;
	add.s32 	%r30, %r27, 31;
	shr.u32 	%r31, %r30, 5;
	shl.b32 	%r32, %r2, 7;
	mov.u32 	%r33, _ZZ20matMul_shared_kerneliiiPKfS0_PfE2As;
	add.s32 	%r8, %r33, %r32;
	shl.b32 	%r34, %r6, 2;
	add.s32 	%r9, %r8, %r34;
	mov.u32 	%r35, _ZZ20matMul_shared_kerneliiiPKfS0_PfE2Bs;
	add.s32 	%r11, %r35, %r34;
	add.s32 	%r10, %r11, %r32;
	neg.s32 	%r47, %r31;
	mad.lo.s32 	%r36, %r2, %r28, %r6;
	add.s32 	%r46, %r36, %r5;
	shl.b32 	%r14, %r28, 5;
	mad.lo.s32 	%r44, %r27, %r3, %r6;
	cvta.to.global.u64 	%rd1, %rd3;
	cvta.to.global.u64 	%rd2, %rd4;
	mov.f32 	%f110, 0f00000000;
	mov.u32 	%r43, %r6;
	mov.u32 	%r45, %r2;
$L__BB2_2:
	setp.ge.s32 	%p2, %r3, %r26;
	setp.ge.u32 	%p3, %r43, %r27;
	mov.f32 	%f108, 0f00000000;
	or.pred  	%p4, %p3, %p2;
	@%p4 bra 	$L__BB2_4;
	mul.wide.u32 	%rd6, %r44, 4;
	add.s64 	%rd7, %rd1, %rd6;
	ld.global.f32 	%f108, [%rd7];
$L__BB2_4:
	setp.ge.s32 	%p5, %r7, %r28;
	st.shared.f32 	[%r9], %f108;
	setp.ge.u32 	%p6, %r45, %r27;
	mov.f32 	%f109, 0f00000000;
	or.pred  	%p7, %p5, %p6;
	@%p7 bra 	$L__BB2_6;
	mul.wide.u32 	%rd8, %r46, 4;
	add.s64 	%rd9, %rd2, %rd8;
	ld.global.f32 	%f109, [%rd9];
$L__BB2_6:
	st.shared.f32 	[%r10], %f109;
	bar.sync 	0;
	ld.shared.f32 	%f12, [%r8];
	ld.shared.f32 	%f13, [%r11];
	fma.rn.f32 	%f14, %f12, %f13, %f110;
	ld.shared.f32 	%f15, [%r8+4];
	ld.shared.f32 	%f16, [%r11+128];
	fma.rn.f32 	%f17, %f15, %f16, %f14;
	ld.shared.f32 	%f18, [%r8+8];
	ld.shared.f32 	%f19, [%r11+256];
	fma.rn.f32 	%f20, %f18, %f19, %f17;
	ld.shared.f32 	%f21, [%r8+12];
	ld.shared.f32 	%f22, [%r11+384];
	fma.rn.f32 	%f23, %f21, %f22, %f20;
	ld.shared.f32 	%f24, [%r8+16];
	ld.shared.f32 	%f25, [%r11+512];
	fma.rn.f32 	%f26, %f24, %f25, %f23;
	ld.shared.f32 	%f27, [%r8+20];
	ld.shared.f32 	%f28, [%r11+640];
	fma.rn.f32 	%f29, %f27, %f28, %f26;
	ld.shared.f32 	%f30, [%r8+24];
	ld.shared.f32 	%f31, [%r11+768];
	fma.rn.f32 	%f32, %f30, %f31, %f29;
	ld.shared.f32 	%f33, [%r8+28];
	ld.shared.f32 	%f34, [%r11+896];
	fma.rn.f32 	%f35, %f33, %f34, %f32;
	ld.shared.f32 	%f36, [%r8+32];
	ld.shared.f32 	%f37, [%r11+1024];
	fma.rn.f32 	%f38, %f36, %f37, %f35;
	ld.shared.f32 	%f39, [%r8+36];
	ld.shared.f32 	%f40, [%r11+1152];
	fma.rn.f32 	%f41, %f39, %f40, %f38;
	ld.shared.f32 	%f42, [%r8+40];
	ld.shared.f32 	%f43, [%r11+1280];
	fma.rn.f32 	%f44, %f42, %f43, %f41;
	ld.shared.f32 	%f45, [%r8+44];
	ld.shared.f32 	%f46, [%r11+1408];
	fma.rn.f32 	%f47, %f45, %f46, %f44;
	ld.shared.f32 	%f48, [%r8+48];
	ld.shared.f32 	%f49, [%r11+1536];
	fma.rn.f32 	%f50, %f48, %f49, %f47;
	ld.shared.f32 	%f51, [%r8+52];
	ld.shared.f32 	%f52, [%r11+1664];
	fma.rn.f32 	%f53, %f51, %f52, %f50;
	ld.shared.f32 	%f54, [%r8+56];
	ld.shared.f32 	%f55, [%r11+1792];
	fma.rn.f32 	%f56, %f54, %f55, %f53;
	ld.shared.f32 	%f57, [%r8+60];
	ld.shared.f32 	%f58, [%r11+1920];
	fma.rn.f32 	%f59, %f57, %f58, %f56;
	ld.shared.f32 	%f60, [%r8+64];
	ld.shared.f32 	%f61, [%r11+2048];
	fma.rn.f32 	%f62, %f60, %f61, %f59;
	ld.shared.f32 	%f63, [%r8+68];
	ld.shared.f32 	%f64, [%r11+2176];
	fma.rn.f32 	%f65, %f63, %f64, %f62;
	ld.shared.f32 	%f66, [%r8+72];
	ld.shared.f32 	%f67, [%r11+2304];
	fma.rn.f32 	%f68, %f66, %f67, %f65;
	ld.shared.f32 	%f69, [%r8+76];
	ld.shared.f32 	%f70, [%r11+2432];
	fma.rn.f32 	%f71, %f69, %f70, %f68;
	ld.shared.f32 	%f72, [%r8+80];
	ld.shared.f32 	%f73, [%r11+2560];
	fma.rn.f32 	%f74, %f72, %f73, %f71;
	ld.shared.f32 	%f75, [%r8+84];
	ld.shared.f32 	%f76, [%r11+2688];
	fma.rn.f32 	%f77, %f75, %f76, %f74;
	ld.shared.f32 	%f78, [%r8+88];
	ld.shared.f32 	%f79, [%r11+2816];
	fma.rn.f32 	%f80, %f78, %f79, %f77;
	ld.shared.f32 	%f81, [%r8+92];
	ld.shared.f32 	%f82, [%r11+2944];
	fma.rn.f32 	%f83, %f81, %f82, %f80;
	ld.shared.f32 	%f84, [%r8+96];
	ld.shared.f32 	%f85, [%r11+3072];
	fma.rn.f32 	%f86, %f84, %f85, %f83;
	ld.shared.f32 	%f87, [%r8+100];
	ld.shared.f32 	%f88, [%r11+3200];
	fma.rn.f32 	%f89, %f87, %f88, %f86;
	ld.shared.f32 	%f90, [%r8+104];
	ld.shared.f32 	%f91, [%r11+3328];
	fma.rn.f32 	%f92, %f90, %f91, %f89;
	ld.shared.f32 	%f93, [%r8+108];
	ld.shared.f32 	%f94, [%r11+3456];
	fma.rn.f32 	%f95, %f93, %f94, %f92;
	ld.shared.f32 	%f96, [%r8+112];
	ld.shared.f32 	%f97, [%r11+3584];
	fma.rn.f32 	%f98, %f96, %f97, %f95;
	ld.shared.f32 	%f99, [%r8+116];
	ld.shared.f32 	%f100, [%r11+3712];
	fma.rn.f32 	%f101, %f99, %f100, %f98;
	ld.shared.f32 	%f102, [%r8+120];
	ld.shared.f32 	%f103, [%r11+3840];
	fma.rn.f32 	%f104, %f102, %f103, %f101;
	ld.shared.f32 	%f105, [%r8+124];
	ld.shared.f32 	%f106, [%r11+3968];
	fma.rn.f32 	%f110, %f105, %f106, %f104;
	bar.sync 	0;
	add.s32 	%r47, %r47, 1;
	setp.ne.s32 	%p8, %r47, 0;
	add.s32 	%r46, %r46, %r14;
	add.s32 	%r45, %r45, 32;
	add.s32 	%r44, %r44, 32;
	add.s32 	%r43, %r43, 32;
	@%p8 bra 	$L__BB2_2;
$L__BB2_7:
	setp.ge.s32 	%p9, %r3, %r26;
	setp.ge.s32 	%p10, %r7, %r28;
	or.pred  	%p11, %p9, %p10;
	@%p11 bra 	$L__BB2_9;
	mov.u32 	%r38, %ntid.y;
	mad.lo.s32 	%r39, %r1, %r38, %r2;
	mov.u32 	%r40, %ntid.x;
	mad.lo.s32 	%r41, %r4, %r40, %r6;
	mad.lo.s32 	%r42, %r28, %r39, %r41;
	cvta.to.global.u64 	%rd10, %rd5;
	mul.wide.u32 	%rd11, %r42, 4;
	add.s64 	%rd12, %rd10, %rd11;
	st.global.f32 	[%rd12], %f110;
$L__BB2_9:
	ret;

}
	// .globl	_Z13matMul_kerneliiiPKfS0_Pf
.visible .entry _Z13matMul_kerneliiiPKfS0_Pf(
	.param .u32 _Z13matMul_kerneliiiPKfS0_Pf_param_0,
	.param .u32 _Z13matMul_kerneliiiPKfS0_Pf_param_1,
	.param .u32 _Z13matMul_kerneliiiPKfS0_Pf_param_2,
	.param .u64 .ptr .align 1 _Z13matMul_kerneliiiPKfS0_Pf_param_3,
	.param .u64 .ptr .align 1 _Z13matMul_kerneliiiPKfS0_Pf_param_4,
	.param .u64 .ptr .align 1 _Z13matMul_kerneliiiPKfS0_Pf_param_5
)
{
	.reg .pred 	%p<47>;
	.reg .b32 	%r<55>;
	.reg .b32 	%f<49>;
	.reg .b64 	%rd<32>;

	ld.param.u32 	%r23, [_Z13matMul_kerneliiiPKfS0_Pf_param_0];
	ld.param.u32 	%r24, [_Z13matMul_kerneliiiPKfS0_Pf_param_1];
	ld.param.u32 	%r25, [_Z13matMul_kerneliiiPKfS0_Pf_param_2];
	ld.param.u64 	%rd5, [_Z13matMul_kerneliiiPKfS0_Pf_param_3];
	ld.param.u64 	%rd6, [_Z13matMul_kerneliiiPKfS0_Pf_param_4];
	ld.param.u64 	%rd4, [_Z13matMul_kerneliiiPKfS0_Pf_param_5];
	cvta.to.global.u64 	%rd1, %rd6;
	cvta.to.global.u64 	%rd2, %rd5;
	mov.u32 	%r1, %ctaid.y;
	shl.b32 	%r26, %r1, 5;
	mov.u32 	%r2, %tid.y;
	add.s32 	%r3, %r26, %r2;
	mov.u32 	%r4, %ctaid.x;
	shl.b32 	%r27, %r4, 5;
	mov.u32 	%r5, %tid.x;
	add.s32 	%r6, %r27, %r5;
	setp.lt.s32 	%p1, %r24, 1;
	mov.f32 	%f40, 0f00000000;
	@%p1 bra 	$L__BB3_21;
	add.s32 	%r29, %r24, 31;
	shr.u32 	%r7, %r29, 5;
	mul.lo.s32 	%r8, %r24, %r3;
	mov.f32 	%f40, 0f00000000;
	mov.b32 	%r53, 0;
$L__BB3_2:
	shl.b32 	%r10, %r53, 5;
	add.s32 	%r11, %r10, %r8;
	mov.b32 	%r54, 0;
	cvt.u64.u32 	%rd12, %r11;
$L__BB3_3:
	setp.ge.s32 	%p2, %r6, %r25;
	setp.ge.s32 	%p3, %r3, %r23;
	add.s32 	%r13, %r54, %r10;
	setp.ge.s32 	%p4, %r13, %r24;
	or.pred  	%p5, %p4, %p3;
	or.pred  	%p6, %p2, %p5;
	@%p6 bra 	$L__BB3_5;
	add.s32 	%r32, %r13, %r8;
	mul.wide.u32 	%rd7, %r32, 4;
	add.s64 	%rd8, %rd2, %rd7;
	ld.global.f32 	%f22, [%rd8];
	mad.lo.s32 	%r33, %r13, %r25, %r6;
	mul.wide.s32 	%rd9, %r33, 4;
	add.s64 	%rd10, %rd1, %rd9;
	ld.global.f32 	%f23, [%rd10];
	fma.rn.f32 	%f40, %f22, %f23, %f40;
$L__BB3_5:
	add.s32 	%r14, %r13, 1;
	setp.ge.s32 	%p9, %r14, %r24;
	or.pred  	%p10, %p9, %p3;
	cvt.u64.u32 	%rd11, %r54;
	add.s64 	%rd13, %rd12, %rd11;
	shl.b64 	%rd14, %rd13, 2;
	add.s64 	%rd3, %rd2, %rd14;
	or.pred  	%p11, %p2, %p10;
	@%p11 bra 	$L__BB3_7;
	ld.global.f32 	%f24, [%rd3+4];
	mad.lo.s32 	%r35, %r14, %r25, %r6;
	mul.wide.s32 	%rd15, %r35, 4;
	add.s64 	%rd16, %rd1, %rd15;
	ld.global.f32 	%f25, [%rd16];
	fma.rn.f32 	%f40, %f24, %f25, %f40;
$L__BB3_7:
	add.s32 	%r15, %r13, 2;
	setp.ge.s32 	%p14, %r15, %r24;
	or.pred  	%p15, %p14, %p3;
	or.pred  	%p16, %p2, %p15;
	@%p16 bra 	$L__BB3_9;
	ld.global.f32 	%f26, [%rd3+8];
	mad.lo.s32 	%r37, %r15, %r25, %r6;
	mul.wide.s32 	%rd17, %r37, 4;
	add.s64 	%rd18, %rd1, %rd17;
	ld.global.f32 	%f27, [%rd18];
	fma.rn.f32 	%f40, %f26, %f27, %f40;
$L__BB3_9:
	add.s32 	%r16, %r13, 3;
	setp.ge.s32 	%p19, %r16, %r24;
	or.pred  	%p20, %p19, %p3;
	or.pred  	%p21, %p2, %p20;
	@%p21 bra 	$L__BB3_11;
	ld.global.f32 	%f28, [%rd3+12];
	mad.lo.s32 	%r39, %r16, %r25, %r6;
	mul.wide.s32 	%rd19, %r39, 4;
	add.s64 	%rd20, %rd1, %rd19;
	ld.global.f32 	%f29, [%rd20];
	fma.rn.f32 	%f40, %f28, %f29, %f40;
$L__BB3_11:
	add.s32 	%r17, %r13, 4;
	setp.ge.s32 	%p24, %r17, %r24;
	or.pred  	%p25, %p24, %p3;
	or.pred  	%p26, %p2, %p25;
	@%p26 bra 	$L__BB3_13;
	ld.global.f32 	%f30, [%rd3+16];
	mad.lo.s32 	%r41, %r17, %r25, %r6;
	mul.wide.s32 	%rd21, %r41, 4;
	add.s64 	%rd22, %rd1, %rd21;
	ld.global.f32 	%f31, [%rd22];
	fma.rn.f32 	%f40, %f30, %f31, %f40;
$L__BB3_13:
	add.s32 	%r18, %r13, 5;
	setp.ge.s32 	%p29, %r18, %r24;
	or.pred  	%p30, %p29, %p3;
	or.pred  	%p31, %p2, %p30;
	@%p31 bra 	$L__BB3_15;
	ld.global.f32 	%f32, [%rd3+20];
	mad.lo.s32 	%r43, %r18, %r25, %r6;
	mul.wide.s32 	%rd23, %r43, 4;
	add.s64 	%rd24, %rd1, %rd23;
	ld.global.f32 	%f33, [%rd24];
	fma.rn.f32 	%f40, %f32, %f33, %f40;
$L__BB3_15:
	add.s32 	%r19, %r13, 6;
	setp.ge.s32 	%p34, %r19, %r24;
	or.pred  	%p35, %p34, %p3;
	or.pred  	%p36, %p2, %p35;
	@%p36 bra 	$L__BB3_17;
	ld.global.f32 	%f34, [%rd3+24];
	mad.lo.s32 	%r45, %r19, %r25, %r6;
	mul.wide.s32 	%rd25, %r45, 4;
	add.s64 	%rd26, %rd1, %rd25;
	ld.global.f32 	%f35, [%rd26];
	fma.rn.f32 	%f40, %f34, %f35, %f40;
$L__BB3_17:
	add.s32 	%r20, %r13, 7;
	setp.ge.s32 	%p39, %r20, %r24;
	or.pred  	%p40, %p39, %p3;
	or.pred  	%p41, %p2, %p40;
	@%p41 bra 	$L__BB3_19;
	ld.global.f32 	%f36, [%rd3+28];
	mad.lo.s32 	%r47, %r20, %r25, %r6;
	mul.wide.s32 	%rd27, %r47, 4;
	add.s64 	%rd28, %rd1, %rd27;
	ld.global.f32 	%f37, [%rd28];
	fma.rn.f32 	%f40, %f36, %f37, %f40;
$L__BB3_19:
	add.s32 	%r54, %r54, 8;
	setp.ne.s32 	%p42, %r54, 32;
	@%p42 bra 	$L__BB3_3;
	add.s32 	%r53, %r53, 1;
	setp.ne.s32 	%p43, %r53, %r7;
	@%p43 bra 	$L__BB3_2;
$L__BB3_21:
	setp.ge.s32 	%p44, %r3, %r23;
	setp.ge.s32 	%p45, %r6, %r25;
	or.pred  	%p46, %p44, %p45;
	@%p46 bra 	$L__BB3_23;
	mov.u32 	%r48, %ntid.y;
	mad.lo.s32 	%r49, %r1, %r48, %r2;
	mov.u32 	%r50, %ntid.x;
	mad.lo.s32 	%r51, %r4, %r50, %r5;
	mad.lo.s32 	%r52, %r25, %r49, %r51;
	cvta.to.global.u64 	%rd29, %rd4;
	mul.wide.u32 	%rd30, %r52, 4;
	add.s64 	%rd31, %rd29, %rd30;
	st.global.f32 	[%rd31], %f40;
$L__BB3_23:
	ret;

}


// ===== COMPILED SASS (sm_100) =====

	.target	sm_100

	.elftype	@"ET_EXEC"


//--------------------- .note.nv.tkinfo           --------------------------
	.section	.note.nv.tkinfo,"",@"SHT_NOTE"
	.sectionflags	@"SHF_NOTE_NV_TKINFO"
	.tkinfo
        /*0018*/ 	.word	0x00000002
        /*0030*/ 	.string	""
        /*0030*/ 	.string	"ptxas"
        /*0030*/ 	.string	"Cuda compilation tools, release 13.0, V13.0.88"
        /*0030*/ 	.string	"Build cuda_13.0.r13.0/compiler.36424714_0"
        /*0030*/ 	.string	"-arch sm_100 -m 64 "



//--------------------- .note.nv.cuinfo           --------------------------
	.section	.note.nv.cuinfo,"",@"SHT_NOTE"
	.sectionflags	@"SHF_NOTE_NV_CUINFO"
        /*0018*/ 	.short	0x0002
        /*001a*/ 	.short	0x0064
        /*001c*/ 	.short	0x0082
	.zero		2


//--------------------- .nv.info                  --------------------------
	.section	.nv.info,"",@"SHT_CUDA_INFO"
	.align	4


	//----- nvinfo : EIATTR_REGCOUNT
	.align		4
        /*0000*/ 	.byte	0x04, 0x2f
        /*0002*/ 	.short	(.L_1 - .L_0)
	.align		4
.L_0:
        /*0004*/ 	.word	index@(_Z13matAdd_kerneliiPKfS0_Pf)
        /*0008*/ 	.word	0x0000000c


	//----- nvinfo : EIATTR_FRAME_SIZE
	.align		4
.L_1:
        /*000c*/ 	.byte	0x04, 0x11
        /*000e*/ 	.short	(.L_3 - .L_2)
	.align		4
.L_2:
        /*0010*/ 	.word	index@(_Z13matAdd_kerneliiPKfS0_Pf)
        /*0014*/ 	.word	0x00000000


	//----- nvinfo : EIATTR_REGCOUNT
	.align		4
.L_3:
        /*0018*/ 	.byte	0x04, 0x2f
        /*001a*/ 	.short	(.L_5 - .L_4)
	.align		4
.L_4:
        /*001c*/ 	.word	index@(_Z18longrunning_kernelllPKdPd)
        /*0020*/ 	.word	0x00000016


	//----- nvinfo : EIATTR_FRAME_SIZE
	.align		4
.L_5:
        /*0024*/ 	.byte	0x04, 0x11
        /*0026*/ 	.short	(.L_7 - .L_6)
	.align		4
.L_6:
        /*0028*/ 	.word	index@(_Z18longrunning_kernelllPKdPd)
        /*002c*/ 	.word	0x00000000


	//----- nvinfo : EIATTR_REGCOUNT
	.align		4
.L_7:
        /*0030*/ 	.byte	0x04, 0x2f
        /*0032*/ 	.short	(.L_9 - .L_8)
	.align		4
.L_8:
        /*0034*/ 	.word	index@(_Z20matMul_shared_kerneliiiPKfS0_Pf)
        /*0038*/ 	.word	0x00000020


	//----- nvinfo : EIATTR_FRAME_SIZE
	.align		4
.L_9:
        /*003c*/ 	.byte	0x04, 0x11
        /*003e*/ 	.short	(.L_11 - .L_10)
	.align		4
.L_10:
        /*0040*/ 	.word	index@(_Z20matMul_shared_kerneliiiPKfS0_Pf)
        /*0044*/ 	.word	0x00000000


	//----- nvinfo : EIATTR_REGCOUNT
	.align		4
.L_11:
        /*0048*/ 	.byte	0x04, 0x2f
        /*004a*/ 	.short	(.L_13 - .L_12)
	.align		4
.L_12:
        /*004c*/ 	.word	index@(_Z13matMul_kerneliiiPKfS0_Pf)
        /*0050*/ 	.word	0x00000020


	//----- nvinfo : EIATTR_FRAME_SIZE
	.align		4
.L_13:
        /*0054*/ 	.byte	0x04, 0x11
        /*0056*/ 	.short	(.L_15 - .L_14)
	.align		4
.L_14:
        /*0058*/ 	.word	index@(_Z13matMul_kerneliiiPKfS0_Pf)
        /*005c*/ 	.word	0x00000000


	//----- nvinfo : EIATTR_MIN_STACK_SIZE
	.align		4
.L_15:
        /*0060*/ 	.byte	0x04, 0x12
        /*0062*/ 	.short	(.L_17 - .L_16)
	.align		4
.L_16:
        /*0064*/ 	.word	index@(_Z13matMul_kerneliiiPKfS0_Pf)
        /*0068*/ 	.word	0x00000000


	//----- nvinfo : EIATTR_MIN_STACK_SIZE
	.align		4
.L_17:
        /*006c*/ 	.byte	0x04, 0x12
        /*006e*/ 	.short	(.L_19 - .L_18)
	.align		4
.L_18:
        /*0070*/ 	.word	index@(_Z20matMul_shared_kerneliiiPKfS0_Pf)
        /*0074*/ 	.word	0x00000000


	//----- nvinfo : EIATTR_MIN_STACK_SIZE
	.align		4
.L_19:
        /*0078*/ 	.byte	0x04, 0x12
        /*007a*/ 	.short	(.L_21 - .L_20)
	.align		4
.L_20:
        /*007c*/ 	.word	index@(_Z18longrunning_kernelllPKdPd)
        /*0080*/ 	.word	0x00000000


	//----- nvinfo : EIATTR_MIN_STACK_SIZE
	.align		4
.L_21:
        /*0084*/ 	.byte	0x04, 0x12
        /*0086*/ 	.short	(.L_23 - .L_22)
	.align		4
.L_22:
        /*0088*/ 	.word	index@(_Z13matAdd_kerneliiPKfS0_Pf)
        /*008c*/ 	.word	0x00000000
.L_23:


//--------------------- .nv.compat                --------------------------
	.section	.nv.compat,"",@"SHT_CUDA_COMPAT_INFO"
	.align	4
        /*0000*/ 	.byte	0x02, 0x09, 0x00, 0x00, 0x02, 0x02, 0x01, 0x00, 0x02, 0x05, 0x05, 0x00, 0x03, 0x07, 0x01, 0x01
        /*0010*/ 	.byte	0x02, 0x03, 0x00, 0x00, 0x02, 0x06, 0x01, 0x00, 0x04, 0x0b, 0x08, 0x00, 0x01, 0x00, 0x00, 0x00
        /*0020*/ 	.byte	0x00, 0x00, 0x00, 0x00


//--------------------- .nv.info._Z13matMul_kerneliiiPKfS0_Pf --------------------------
	.section	.nv.info._Z13matMul_kerneliiiPKfS0_Pf,"",@"SHT_CUDA_INFO"
	.sectionflags	@""
	.align	4


	//----- nvinfo : EIATTR_CUDA_API_VERSION
	.align		4
        /*0000*/ 	.byte	0x04, 0x37
        /*0002*/ 	.short	(.L_25 - .L_24)
.L_24:
        /*0004*/ 	.word	0x00000082


	//----- nvinfo : EIATTR_KPARAM_INFO
	.align		4
.L_25:
        /*0008*/ 	.byte	0x04, 0x17
        /*000a*/ 	.short	(.L_27 - .L_26)
.L_26:
        /*000c*/ 	.word	0x00000000
        /*0010*/ 	.short	0x0005
        /*0012*/ 	.short	0x0020
        /*0014*/ 	.byte	0x00, 0xf5, 0x21, 0x00


	//----- nvinfo : EIATTR_KPARAM_INFO
	.align		4
.L_27:
        /*0018*/ 	.byte	0x04, 0x17
        /*001a*/ 	.short	(.L_29 - .L_28)
.L_28:
        /*001c*/ 	.word	0x00000000
        /*0020*/ 	.short	0x0004
        /*0022*/ 	.short	0x0018
        /*0024*/ 	.byte	0x00, 0xf5, 0x21, 0x00


	//----- nvinfo : EIATTR_KPARAM_INFO
	.align		4
.L_29:
        /*0028*/ 	.byte	0x04, 0x17
        /*002a*/ 	.short	(.L_31 - .L_30)
.L_30:
        /*002c*/ 	.word	0x00000000
        /*0030*/ 	.short	0x0003
        /*0032*/ 	.short	0x0010
        /*0034*/ 	.byte	0x00, 0xf5, 0x21, 0x00


	//----- nvinfo : EIATTR_KPARAM_INFO
	.align		4
.L_31:
        /*0038*/ 	.byte	0x04, 0x17
        /*003a*/ 	.short	(.L_33 - .L_32)
.L_32:
        /*003c*/ 	.word	0x00000000
        /*0040*/ 	.short	0x0002
        /*0042*/ 	.short	0x0008
        /*0044*/ 	.byte	0x00, 0xf0, 0x11, 0x00


	//----- nvinfo : EIATTR_KPARAM_INFO
	.align		4
.L_33:
        /*0048*/ 	.byte	0x04, 0x17
        /*004a*/ 	.short	(.L_35 - .L_34)
.L_34:
        /*004c*/ 	.word	0x00000000
        /*0050*/ 	.short	0x0001
        /*0052*/ 	.short	0x0004
        /*0054*/ 	.byte	0x00, 0xf0, 0x11, 0x00


	//----- nvinfo : EIATTR_KPARAM_INFO
	.align		4
.L_35:
        /*0058*/ 	.byte	0x04, 0x17
        /*005a*/ 	.short	(.L_37 - .L_36)
.L_36:
        /*005c*/ 	.word	0x00000000
        /*0060*/ 	.short	0x0000
        /*0062*/ 	.short	0x0000
        /*0064*/ 	.byte	0x00, 0xf0, 0x11, 0x00


	//----- nvinfo : EIATTR_SPARSE_MMA_MASK
	.align		4
.L_37:
        /*0068*/ 	.byte	0x03, 0x50
        /*006a*/ 	.short	0x0000


	//----- nvinfo : EIATTR_MAXREG_COUNT
	.align		4
        /*006c*/ 	.byte	0x03, 0x1b
        /*006e*/ 	.short	0x00ff


	//----- nvinfo : EIATTR_MERCURY_ISA_VERSION
	.align		4
        /*0070*/ 	.byte	0x03, 0x5f
        /*0072*/ 	.short	0x0101


	//----- nvinfo : EIATTR_VRC_CTA_INIT_COUNT
	.align		4
        /*0074*/ 	.byte	0x02, 0x4a
	.zero		1
	.zero		1


	//----- nvinfo : EIATTR_EXIT_INSTR_OFFSETS
	.align		4
        /*0078*/ 	.byte	0x04, 0x1c
        /*007a*/ 	.short	(.L_39 - .L_38)


	//   ....[0]....
.L_38:
        /*007c*/ 	.word	0x000015a0


	//   ....[1]....
        /*0080*/ 	.word	0x00001630


	//----- nvinfo : EIATTR_CBANK_PARAM_SIZE
	.align		4
.L_39:
        /*0084*/ 	.byte	0x03, 0x19
        /*0086*/ 	.short	0x0028


	//----- nvinfo : EIATTR_PARAM_CBANK
	.align		4
        /*0088*/ 	.byte	0x04, 0x0a
        /*008a*/ 	.short	(.L_41 - .L_40)
	.align		4
.L_40:
        /*008c*/ 	.word	index@(.nv.constant0._Z13matMul_kerneliiiPKfS0_Pf)
        /*0090*/ 	.short	0x0380
        /*0092*/ 	.short	0x0028


	//----- nvinfo : EIATTR_SW_WAR
	.align		4
.L_41:
        /*0094*/ 	.byte	0x04, 0x36
        /*0096*/ 	.short	(.L_43 - .L_42)
.L_42:
        /*0098*/ 	.word	0x00000008
.L_43:


//--------------------- .nv.info._Z20matMul_shared_kerneliiiPKfS0_Pf --------------------------
	.section	.nv.info._Z20matMul_shared_kerneliiiPKfS0_Pf,"",@"SHT_CUDA_INFO"
	.sectionflags	@""
	.align	4


	//----- nvinfo : EIATTR_CUDA_API_VERSION
	.align		4
        /*0000*/ 	.byte	0x04, 0x37
        /*0002*/ 	.short	(.L_45 - .L_44)
.L_44:
        /*0004*/ 	.word	0x00000082


	//----- nvinfo : EIATTR_KPARAM_INFO
	.align		4
.L_45:
        /*0008*/ 	.byte	0x04, 0x17
        /*000a*/ 	.short	(.L_47 - .L_46)
.L_46:
        /*000c*/ 	.word	0x00000000
        /*0010*/ 	.short	0x0005
        /*0012*/ 	.short	0x0020
        /*0014*/ 	.byte	0x00, 0xf5, 0x21, 0x00


	//----- nvinfo : EIATTR_KPARAM_INFO
	.align		4
.L_47:
        /*0018*/ 	.byte	0x04, 0x17
        /*001a*/ 	.short	(.L_49 - .L_48)
.L_48:
        /*001c*/ 	.word	0x00000000
        /*0020*/ 	.short	0x0004
        /*0022*/ 	.short	0x0018
        /*0024*/ 	.byte	0x00, 0xf5, 0x21, 0x00


	//----- nvinfo : EIATTR_KPARAM_INFO
	.align		4
.L_49:
        /*0028*/ 	.byte	0x04, 0x17
        /*002a*/ 	.short	(.L_51 - .L_50)
.L_50:
        /*002c*/ 	.word	0x00000000
        /*0030*/ 	.short	0x0003
        /*0032*/ 	.short	0x0010
        /*0034*/ 	.byte	0x00, 0xf5, 0x21, 0x00


	//----- nvinfo : EIATTR_KPARAM_INFO
	.align		4
.L_51:
        /*0038*/ 	.byte	0x04, 0x17
        /*003a*/ 	.short	(.L_53 - .L_52)
.L_52:
        /*003c*/ 	.word	0x00000000
        /*0040*/ 	.short	0x0002
        /*0042*/ 	.short	0x0008
        /*0044*/ 	.byte	0x00, 0xf0, 0x11, 0x00


	//----- nvinfo : EIATTR_KPARAM_INFO
	.align		4
.L_53:
        /*0048*/ 	.byte	0x04, 0x17
        /*004a*/ 	.short	(.L_55 - .L_54)
.L_54:
        /*004c*/ 	.word	0x00000000
        /*0050*/ 	.short	0x0001
        /*0052*/ 	.short	0x0004
        /*0054*/ 	.byte	0x00, 0xf0, 0x11, 0x00


	//----- nvinfo : EIATTR_KPARAM_INFO
	.align		4
.L_55:
        /*0058*/ 	.byte	0x04, 0x17
        /*005a*/ 	.short	(.L_57 - .L_56)
.L_56:
        /*005c*/ 	.word	0x00000000
        /*0060*/ 	.short	0x0000
        /*0062*/ 	.short	0x0000
        /*0064*/ 	.byte	0x00, 0xf0, 0x11, 0x00


	//----- nvinfo : EIATTR_SPARSE_MMA_MASK
	.align		4
.L_57:
        /*0068*/ 	.byte	0x03, 0x50
        /*006a*/ 	.short	0x0000


	//----- nvinfo : EIATTR_MAXREG_COUNT
	.align		4
        /*006c*/ 	.byte	0x03, 0x1b
        /*006e*/ 	.short	0x00ff


	//----- nvinfo : EIATTR_NUM_BARRIERS
	.align		4
        /*0070*/ 	.byte	0x02, 0x4c
        /*0072*/ 	.byte	0x01
	.zero		1


	//----- nvinfo : EIATTR_MERCURY_ISA_VERSION
	.align		4
        /*0074*/ 	.byte	0x03, 0x5f
        /*0076*/ 	.short	0x0101


	//----- nvinfo : EIATTR_VRC_CTA_INIT_COUNT
	.align		4
        /*0078*/ 	.byte	0x02, 0x4a
	.zero		1
	.zero		1


	//----- nvinfo : EIATTR_EXIT_INSTR_OFFSETS
	.align		4
        /*007c*/ 	.byte	0x04, 0x1c
        /*007e*/ 	.short	(.L_59 - .L_58)


	//   ....[0]....
.L_58:
        /*0080*/ 	.word	0x00000850


	//   ....[1]....
        /*0084*/ 	.word	0x000008e0


	//----- nvinfo : EIATTR_CBANK_PARAM_SIZE
	.align		4
.L_59:
        /*0088*/ 	.byte	0x03, 0x19
        /*008a*/ 	.short	0x0028


	//----- nvinfo : EIATTR_PARAM_CBANK
	.align		4
        /*008c*/ 	.byte	0x04, 0x0a
        /*008e*/ 	.short	(.L_61 - .L_60)
	.align		4
.L_60:
        /*0090*/ 	.word	index@(.nv.constant0._Z20matMul_shared_kerneliiiPKfS0_Pf)
        /*0094*/ 	.short	0x0380
        /*0096*/ 	.short	0x0028


	//----- nvinfo : EIATTR_SW_WAR
	.align		4
.L_61:
        /*0098*/ 	.byte	0x04, 0x36
        /*009a*/ 	.short	(.L_63 - .L_62)
.L_62:
        /*009c*/ 	.word	0x00000008
.L_63:


//--------------------- .nv.info._Z18longrunning_kernelllPKdPd --------------------------
	.section	.nv.info._Z18longrunning_kernelllPKdPd,"",@"SHT_CUDA_INFO"
	.sectionflags	@""
	.align	4


	//----- nvinfo : EIATTR_CUDA_API_VERSION
	.align		4
        /*0000*/ 	.byte	0x04, 0x37
        /*0002*/ 	.short	(.L_65 - .L_64)
.L_64:
        /*0004*/ 	.word	0x00000082


	//----- nvinfo : EIATTR_KPARAM_INFO
	.align		4
.L_65:
        /*0008*/ 	.byte	0x04, 0x17
        /*000a*/ 	.short	(.L_67 - .L_66)
.L_66:
        /*000c*/ 	.word	0x00000000
        /*0010*/ 	.short	0x0003
        /*0012*/ 	.short	0x0018
        /*0014*/ 	.byte	0x00, 0xf5, 0x21, 0x00


	//----- nvinfo : EIATTR_KPARAM_INFO
	.align		4
.L_67:
        /*0018*/ 	.byte	0x04, 0x17
        /*001a*/ 	.short	(.L_69 - .L_68)
.L_68:
        /*001c*/ 	.word	0x00000000
        /*0020*/ 	.short	0x0002
        /*0022*/ 	.short	0x0010
        /*0024*/ 	.byte	0x00, 0xf5, 0x21, 0x00


	//----- nvinfo : EIATTR_KPARAM_INFO
	.align		4
.L_69:
        /*0028*/ 	.byte	0x04, 0x17
        /*002a*/ 	.short	(.L_71 - .L_70)
.L_70:
        /*002c*/ 	.word	0x00000000
        /*0030*/ 	.short	0x0001
        /*0032*/ 	.short	0x0008
        /*0034*/ 	.byte	0x00, 0xf0, 0x21, 0x00


	//----- nvinfo : EIATTR_KPARAM_INFO
	.align		4
.L_71:
        /*0038*/ 	.byte	0x04, 0x17
        /*003a*/ 	.short	(.L_73 - .L_72)
.L_72:
        /*003c*/ 	.word	0x00000000
        /*0040*/ 	.short	0x0000
        /*0042*/ 	.short	0x0000
        /*0044*/ 	.byte	0x00, 0xf0, 0x21, 0x00


	//----- nvinfo : EIATTR_SPARSE_MMA_MASK
	.align		4
.L_73:
        /*0048*/ 	.byte	0x03, 0x50
        /*004a*/ 	.short	0x0000


	//----- nvinfo : EIATTR_MAXREG_COUNT
	.align		4
        /*004c*/ 	.byte	0x03, 0x1b
        /*004e*/ 	.short	0x00ff


	//----- nvinfo : EIATTR_MERCURY_ISA_VERSION
	.align		4
        /*0050*/ 	.byte	0x03, 0x5f
        /*0052*/ 	.short	0x0101


	//----- nvinfo : EIATTR_VRC_CTA_INIT_COUNT
	.align		4
        /*0054*/ 	.byte	0x02, 0x4a
	.zero		1
	.zero		1


	//----- nvinfo : EIATTR_EXIT_INSTR_OFFSETS
	.align		4
        /*0058*/ 	.byte	0x04, 0x1c
        /*005a*/ 	.short	(.L_75 - .L_74)


	//   ....[0]....
.L_74:
        /*005c*/ 	.word	0x00000090


	//   ....[1]....
        /*0060*/ 	.word	0x00000140


	//   ....[2]....
        /*0064*/ 	.word	0x00000920


	//   ....[3]....
        /*0068*/ 	.word	0x000009b0


	//----- nvinfo : EIATTR_CBANK_PARAM_SIZE
	.align		4
.L_75:
        /*006c*/ 	.byte	0x03, 0x19
        /*006e*/ 	.short	0x0020


	//----- nvinfo : EIATTR_PARAM_CBANK
	.align		4
        /*0070*/ 	.byte	0x04, 0x0a
        /*0072*/ 	.short	(.L_77 - .L_76)
	.align		4
.L_76:
        /*0074*/ 	.word	index@(.nv.constant0._Z18longrunning_kernelllPKdPd)
        /*0078*/ 	.short	0x0380
        /*007a*/ 	.short	0x0020


	//----- nvinfo : EIATTR_SW_WAR
	.align		4
.L_77:
        /*007c*/ 	.byte	0x04, 0x36
        /*007e*/ 	.short	(.L_79 - .L_78)
.L_78:
        /*0080*/ 	.word	0x00000008
.L_79:


//--------------------- .nv.info._Z13matAdd_kerneliiPKfS0_Pf --------------------------
	.section	.nv.info._Z13matAdd_kerneliiPKfS0_Pf,"",@"SHT_CUDA_INFO"
	.sectionflags	@""
	.align	4


	//----- nvinfo : EIATTR_CUDA_API_VERSION
	.align		4
        /*0000*/ 	.byte	0x04, 0x37
        /*0002*/ 	.short	(.L_81 - .L_80)
.L_80:
        /*0004*/ 	.word	0x00000082


	//----- nvinfo : EIATTR_KPARAM_INFO
	.align		4
.L_81:
        /*0008*/ 	.byte	0x04, 0x17
        /*000a*/ 	.short	(.L_83 - .L_82)
.L_82:
        /*000c*/ 	.word	0x00000000
        /*0010*/ 	.short	0x0004
        /*0012*/ 	.short	0x0018
        /*0014*/ 	.byte	0x00, 0xf5, 0x21, 0x00


	//----- nvinfo : EIATTR_KPARAM_INFO
	.align		4
.L_83:
        /*0018*/ 	.byte	0x04, 0x17
        /*001a*/ 	.short	(.L_85 - .L_84)
.L_84:
        /*001c*/ 	.word	0x00000000
        /*0020*/ 	.short	0x0003
        /*0022*/ 	.short	0x0010
        /*0024*/ 	.byte	0x00, 0xf5, 0x21, 0x00


	//----- nvinfo : EIATTR_KPARAM_INFO
	.align		4
.L_85:
        /*0028*/ 	.byte	0x04, 0x17
        /*002a*/ 	.short	(.L_87 - .L_86)
.L_86:
        /*002c*/ 	.word	0x00000000
        /*0030*/ 	.short	0x0002
        /*0032*/ 	.short	0x0008
        /*0034*/ 	.byte	0x00, 0xf5, 0x21, 0x00


	//----- nvinfo : EIATTR_KPARAM_INFO
	.align		4
.L_87:
        /*0038*/ 	.byte	0x04, 0x17
        /*003a*/ 	.short	(.L_89 - .L_88)
.L_88:
        /*003c*/ 	.word	0x00000000
        /*0040*/ 	.short	0x0001
        /*0042*/ 	.short	0x0004
        /*0044*/ 	.byte	0x00, 0xf0, 0x11, 0x00


	//----- nvinfo : EIATTR_KPARAM_INFO
	.align		4
.L_89:
        /*0048*/ 	.byte	0x04, 0x17
        /*004a*/ 	.short	(.L_91 - .L_90)
.L_90:
        /*004c*/ 	.word	0x00000000
        /*0050*/ 	.short	0x0000
        /*0052*/ 	.short	0x0000
        /*0054*/ 	.byte	0x00, 0xf0, 0x11, 0x00


	//----- nvinfo : EIATTR_SPARSE_MMA_MASK
	.align		4
.L_91:
        /*0058*/ 	.byte	0x03, 0x50
        /*005a*/ 	.short	0x0000


	//----- nvinfo : EIATTR_MAXREG_COUNT
	.align		4
        /*005c*/ 	.byte	0x03, 0x1b
        /*005e*/ 	.short	0x00ff


	//----- nvinfo : EIATTR_MERCURY_ISA_VERSION
	.align		4
        /*0060*/ 	.byte	0x03, 0x5f
        /*0062*/ 	.short	0x0101


	//----- nvinfo : EIATTR_VRC_CTA_INIT_COUNT
	.align		4
        /*0064*/ 	.byte	0x02, 0x4a
	.zero		1
	.zero		1


	//----- nvinfo : EIATTR_EXIT_INSTR_OFFSETS
	.align		4
        /*0068*/ 	.byte	0x04, 0x1c
        /*006a*/ 	.short	(.L_93 - .L_92)


	//   ....[0]....
.L_92:
        /*006c*/ 	.word	0x000000d0


	//   ....[1]....
        /*0070*/ 	.word	0x00000190


	//----- nvinfo : EIATTR_CBANK_PARAM_SIZE
	.align		4
.L_93:
        /*0074*/ 	.byte	0x03, 0x19
        /*0076*/ 	.short	0x0020


	//----- nvinfo : EIATTR_PARAM_CBANK
	.align		4
        /*0078*/ 	.byte	0x04, 0x0a
        /*007a*/ 	.short	(.L_95 - .L_94)
	.align		4
.L_94:
        /*007c*/ 	.word	index@(.nv.constant0._Z13matAdd_kerneliiPKfS0_Pf)
        /*0080*/ 	.short	0x0380
        /*0082*/ 	.short	0x0020


	//----- nvinfo : EIATTR_SW_WAR
	.align		4
.L_95:
        /*0084*/ 	.byte	0x04, 0x36
        /*0086*/ 	.short	(.L_97 - .L_96)
.L_96:
        /*0088*/ 	.word	0x00000008
.L_97:


//--------------------- .nv.callgraph             --------------------------
	.section	.nv.callgraph,"",@"SHT_CUDA_CALLGRAPH"
	.align	4
	.sectionentsize	8
	.align		4
        /*0000*/ 	.word	0x00000000
	.align		4
        /*0004*/ 	.word	0xffffffff
	.align		4
        /*0008*/ 	.word	0x00000000
	.align		4
        /*000c*/ 	.word	0xfffffffe
	.align		4
        /*0010*/ 	.word	0x00000000
	.align		4
        /*0014*/ 	.word	0xfffffffd
	.align		4
        /*0018*/ 	.word	0x00000000
	.align		4
        /*001c*/ 	.word	0xfffffffc


//--------------------- .text._Z13matMul_kerneliiiPKfS0_Pf --------------------------
	.section	.text._Z13matMul_kerneliiiPKfS0_Pf,"ax",@progbits
	.align	128
        .global         _Z13matMul_kerneliiiPKfS0_Pf
        .type           _Z13matMul_kerneliiiPKfS0_Pf,@function
        .size           _Z13matMul_kerneliiiPKfS0_Pf,(.L_x_14 - _Z13matMul_kerneliiiPKfS0_Pf)
        .other          _Z13matMul_kerneliiiPKfS0_Pf,@"STO_CUDA_ENTRY STV_DEFAULT"
_Z13matMul_kerneliiiPKfS0_Pf:
.text._Z13matMul_kerneliiiPKfS0_Pf:
[----:B------:R-:W-:Y:S01]  /*0000*/  LDC R1, c[0x0][0x37c] ;  /* 0x0000df00ff017b82 */ /* 0x000fe20000000800 */
[----:B------:R-:W0:Y:S01]  /*0010*/  S2R R0, SR_CTAID.Y ;  /* 0x0000000000007919 */ /* 0x000e220000002600 */
[----:B------:R-:W1:Y:S01]  /*0020*/  LDCU UR4, c[0x0][0x384] ;  /* 0x00007080ff0477ac */ /* 0x000e620008000800 */
[----:B------:R-:W-:Y:S01]  /*0030*/  HFMA2 R4, -RZ, RZ, 0, 0 ;  /* 0x00000000ff047431 */ /* 0x000fe200000001ff */
[----:B------:R-:W0:Y:S01]  /*0040*/  S2R R3, SR_TID.Y ;  /* 0x0000000000037919 */ /* 0x000e220000002200 */
[----:B------:R-:W2:Y:S01]  /*0050*/  LDCU UR18, c[0x0][0x388] ;  /* 0x00007100ff1277ac */ /* 0x000ea20008000800 */
[----:B------:R-:W3:Y:S01]  /*0060*/  S2R R2, SR_CTAID.X ;  /* 0x0000000000027919 */ /* 0x000ee20000002500 */
[----:B------:R-:W4:Y:S01]  /*0070*/  LDCU.64 UR8, c[0x0][0x358] ;  /* 0x00006b00ff0877ac */ /* 0x000f220008000a00 */
[----:B------:R-:W3:Y:S01]  /*0080*/  S2R R5, SR_TID.X ;  /* 0x0000000000057919 */ /* 0x000ee20000002100 */
[----:B-1----:R-:W-:Y:S01]  /*0090*/  UISETP.GE.AND UP0, UPT, UR4, 0x1, UPT ;  /* 0x000000010400788c */ /* 0x002fe2000bf06270 */
[----:B0-----:R-:W-:-:S02]  /*00a0*/  LEA R6, R0, R3, 0x5 ;  /* 0x0000000300067211 */ /* 0x001fc400078e28ff */
[----:B---3--:R-:W-:-:S06]  /*00b0*/  LEA R7, R2, R5, 0x5 ;  /* 0x0000000502077211 */ /* 0x008fcc00078e28ff */
[----:B--2-4-:R-:W-:Y:S05]  /*00c0*/  BRA.U !UP0, `(.L_x_0) ;  /* 0x0000001508287547 */ /* 0x014fea000b800000 */
[----:B------:R-:W0:Y:S01]  /*00d0*/  LDC R9, c[0x0][0x384] ;  /* 0x0000e100ff097b82 */ /* 0x000e220000000800 */
[----:B------:R-:W1:Y:S01]  /*00e0*/  LDCU UR5, c[0x0][0x380] ;  /* 0x00007000ff0577ac */ /* 0x000e620008000800 */
[----:B------:R-:W-:Y:S01]  /*00f0*/  MOV R4, RZ ;  /* 0x000000ff00047202 */ /* 0x000fe20000000f00 */
[----:B------:R-:W-:Y:S01]  /*0100*/  UIADD3 UR4, UPT, UPT, UR4, 0x1f, URZ ;  /* 0x0000001f04047890 */ /* 0x000fe2000fffe0ff */
[----:B------:R-:W2:Y:S04]  /*0110*/  LDCU UR17, c[0x0][0x380] ;  /* 0x00007000ff1177ac */ /* 0x000ea80008000800 */
[----:B------:R-:W3:Y:S01]  /*0120*/  LDC R8, c[0x0][0x388] ;  /* 0x0000e200ff087b82 */ /* 0x000ee20000000800 */
[----:B------:R-:W4:Y:S01]  /*0130*/  LDCU.64 UR10, c[0x0][0x390] ;  /* 0x00007200ff0a77ac */ /* 0x000f220008000a00 */
[----:B-1----:R-:W-:Y:S01]  /*0140*/  ISETP.GE.AND P0, PT, R6, UR5, PT ;  /* 0x0000000506007c0c */ /* 0x002fe2000bf06270 */
[----:B------:R-:W-:-:S03]  /*0150*/  USHF.R.U32.HI UR5, URZ, 0x5, UR4 ;  /* 0x00000005ff057899 */ /* 0x000fc60008011604 */
[----:B--2---:R-:W-:-:S09]  /*0160*/  UMOV UR4, URZ ;  /* 0x000000ff00047c82 */ /* 0x004fd20008000000 */
.L_x_1:
[----:B------:R-:W-:Y:S01]  /*0170*/  USHF.L.U32 UR6, UR4, 0x5, URZ ;  /* 0x0000000504067899 */ /* 0x000fe200080006ff */
[----:B------:R-:W1:Y:S05]  /*0180*/  LDC.64 R14, c[0x0][0x398] ;  /* 0x0000e600ff0e7b82 */ /* 0x000e6a0000000a00 */
[----:B0-----:R-:W-:Y:S01]  /*0190*/  ISETP.LE.OR P4, PT, R9, UR6, P0 ;  /* 0x0000000609007c0c */ /* 0x001fe20008783670 */
[----:B------:R-:W-:Y:S02]  /*01a0*/  IMAD R10, R6, R9, UR6 ;  /* 0x00000006060a7e24 */ /* 0x000fe4000f8e0209 */
[----:B------:R-:W0:Y:S01]  /*01b0*/  LDC.64 R12, c[0x0][0x390] ;  /* 0x0000e400ff0c7b82 */ /* 0x000e220000000a00 */
[----:B---3--:R-:W-:-:S13]  /*01c0*/  ISETP.GE.OR P4, PT, R7, R8, P4 ;  /* 0x000000080700720c */ /* 0x008fda0002786670 */
[----:B------:R-:W-:-:S04]  /*01d0*/  @!P4 IMAD R11, R8, UR6, R7 ;  /* 0x00000006080bcc24 */ /* 0x000fc8000f8e0207 */
[----:B-1----:R-:W-:-:S04]  /*01e0*/  @!P4 IMAD.WIDE R14, R11, 0x4, R14 ;  /* 0x000000040b0ec825 */ /* 0x002fc800078e020e */
[----:B0-----:R-:W-:Y:S02]  /*01f0*/  @!P4 IMAD.WIDE.U32 R12, R10, 0x4, R12 ;  /* 0x000000040a0cc825 */ /* 0x001fe400078e000c */
[----:B------:R-:W2:Y:S04]  /*0200*/  @!P4 LDG.E R14, desc[UR8][R14.64] ;  /* 0x000000080e0ec981 */ /* 0x000ea8000c1e1900 */
[----:B------:R0:W2:Y:S01]  /*0210*/  @!P4 LDG.E R11, desc[UR8][R12.64] ;  /* 0x000000080c0bc981 */ /* 0x0000a2000c1e1900 */
[----:B------:R-:W-:Y:S02]  /*0220*/  UIADD3 UR7, UPT, UPT, UR6, 0x1, URZ ;  /* 0x0000000106077890 */ /* 0x000fe4000fffe0ff */
[----:B------:R-:W-:-:S04]  /*0230*/  UIADD3 UR12, UPT, UPT, UR6, 0x2, URZ ;  /* 0x00000002060c7890 */ /* 0x000fc8000fffe0ff */
[----:B------:R-:W-:-:S04]  /*0240*/  ISETP.LE.OR P1, PT, R9, UR7, P0 ;  /* 0x0000000709007c0c */ /* 0x000fc80008723670 */
[----:B------:R-:W-:Y:S02]  /*0250*/  ISETP.GE.OR P6, PT, R7, R8, P1 ;  /* 0x000000080700720c */ /* 0x000fe40000fc6670 */
[----:B------:R-:W-:-:S04]  /*0260*/  ISETP.LE.OR P1, PT, R9, UR12, P0 ;  /* 0x0000000c09007c0c */ /* 0x000fc80008723670 */
[----:B------:R-:W-:Y:S01]  /*0270*/  ISETP.GE.OR P1, PT, R7, R8, P1 ;  /* 0x000000080700720c */ /* 0x000fe20000f26670 */
[----:B------:R-:W-:Y:S02]  /*0280*/  UIADD3 UR13, UPT, UPT, UR6, 0x3, URZ ;  /* 0x00000003060d7890 */ /* 0x000fe4000fffe0ff */
[----:B------:R-:W-:-:S04]  /*0290*/  UIADD3 UR15, UPT, UPT, UR6, 0x5, URZ ;  /* 0x00000005060f7890 */ /* 0x000fc8000fffe0ff */
[----:B0-----:R-:W0:Y:S01]  /*02a0*/  @!P6 LDC.64 R12, c[0x0][0x398] ;  /* 0x0000e600ff0ceb82 */ /* 0x001e220000000a00 */
[C---:B------:R-:W-:Y:S02]  /*02b0*/  ISETP.LE.OR P2, PT, R9.reuse, UR13, P0 ;  /* 0x0000000d09007c0c */ /* 0x040fe40008743670 */
[----:B------:R-:W-:Y:S01]  /*02c0*/  ISETP.LE.OR P5, PT, R9, UR15, P0 ;  /* 0x0000000f09007c0c */ /* 0x000fe200087a3670 */
[----:B------:R-:W-:Y:S01]  /*02d0*/  UIADD3 UR16, UPT, UPT, UR6, 0x6, URZ ;  /* 0x0000000606107890 */ /* 0x000fe2000fffe0ff */
[----:B------:R-:W-:-:S03]  /*02e0*/  ISETP.GE.OR P2, PT, R7, R8, P2 ;  /* 0x000000080700720c */ /* 0x000fc60001746670 */
[----:B------:R-:W1:Y:S01]  /*02f0*/  @!P1 LDC.64 R22, c[0x0][0x398] ;  /* 0x0000e600ff169b82 */ /* 0x000e620000000a00 */
[----:B------:R-:W-:Y:S01]  /*0300*/  UIADD3 UR14, UPT, UPT, UR6, 0x4, URZ ;  /* 0x00000004060e7890 */ /* 0x000fe2000fffe0ff */
[----:B------:R-:W-:-:S05]  /*0310*/  @!P6 IMAD R27, R8, UR7, R7 ;  /* 0x00000007081bec24 */ /* 0x000fca000f8e0207 */
[----:B------:R-:W-:-:S03]  /*0320*/  ISETP.LE.OR P3, PT, R9, UR14, P0 ;  /* 0x0000000e09007c0c */ /* 0x000fc60008763670 */
[----:B------:R-:W3:Y:S01]  /*0330*/  @!P2 LDC.64 R20, c[0x0][0x398] ;  /* 0x0000e600ff14ab82 */ /* 0x000ee20000000a00 */
[----:B------:R-:W-:Y:S01]  /*0340*/  ISETP.GE.OR P3, PT, R7, R8, P3 ;  /* 0x000000080700720c */ /* 0x000fe20001f66670 */
[----:B0-----:R-:W-:-:S04]  /*0350*/  @!P6 IMAD.WIDE R26, R27, 0x4, R12 ;  /* 0x000000041b1ae825 */ /* 0x001fc800078e020c */
[----:B------:R-:W-:Y:S01]  /*0360*/  @!P1 IMAD R13, R8, UR12, R7 ;  /* 0x0000000c080d9c24 */ /* 0x000fe2000f8e0207 */
[----:B------:R-:W-:-:S03]  /*0370*/  UIADD3 UR7, UPT, UPT, UR6, 0x7, URZ ;  /* 0x0000000706077890 */ /* 0x000fc6000fffe0ff */
[----:B-1----:R-:W-:-:S04]  /*0380*/  @!P1 IMAD.WIDE R22, R13, 0x4, R22 ;  /* 0x000000040d169825 */ /* 0x002fc800078e0216 */
[----:B------:R-:W0:Y:S01]  /*0390*/  @!P3 LDC.64 R18, c[0x0][0x398] ;  /* 0x0000e600ff12bb82 */ /* 0x000e220000000a00 */
[----:B------:R-:W-:Y:S01]  /*03a0*/  P2R R24, PR, RZ, 0x40 ;  /* 0x00000040ff187803 */ /* 0x000fe20000000000 */
[C-C-:B------:R-:W-:Y:S02]  /*03b0*/  @!P2 IMAD R25, R8.reuse, UR13, R7.reuse ;  /* 0x0000000d0819ac24 */ /* 0x140fe4000f8e0207 */
[----:B------:R-:W-:Y:S01]  /*03c0*/  @!P3 IMAD R29, R8, UR14, R7 ;  /* 0x0000000e081dbc24 */ /* 0x000fe2000f8e0207 */
[----:B------:R-:W5:Y:S01]  /*03d0*/  @!P1 LDG.E R22, desc[UR8][R22.64] ;  /* 0x0000000816169981 */ /* 0x000f62000c1e1900 */
[----:B---3--:R-:W-:-:S06]  /*03e0*/  @!P2 IMAD.WIDE R20, R25, 0x4, R20 ;  /* 0x000000041914a825 */ /* 0x008fcc00078e0214 */
[----:B------:R-:W3:Y:S01]  /*03f0*/  @!P2 LDG.E R20, desc[UR8][R20.64] ;  /* 0x000000081414a981 */ /* 0x000ee2000c1e1900 */
[----:B0-----:R-:W-:-:S06]  /*0400*/  @!P3 IMAD.WIDE R18, R29, 0x4, R18 ;  /* 0x000000041d12b825 */ /* 0x001fcc00078e0212 */
[----:B------:R-:W3:Y:S01]  /*0410*/  @!P3 LDG.E R18, desc[UR8][R18.64] ;  /* 0x000000081212b981 */ /* 0x000ee2000c1e1900 */
[----:B--2---:R-:W-:Y:S01]  /*0420*/  @!P4 FFMA R4, R11, R14, R4 ;  /* 0x0000000e0b04c223 */ /* 0x004fe20000000004 */
[----:B------:R-:W-:Y:S02]  /*0430*/  ISETP.GE.OR P4, PT, R7, R8, P5 ;  /* 0x000000080700720c */ /* 0x000fe40002f86670 */
[----:B------:R-:W2:Y:S01]  /*0440*/  @!P6 LDG.E R11, desc[UR8][R26.64] ;  /* 0x000000081a0be981 */ /* 0x000ea2000c1e1900 */
[----:B----4-:R-:W-:-:S04]  /*0450*/  LEA R16, P5, R10, UR10, 0x2 ;  /* 0x0000000a0a107c11 */ /* 0x010fc8000f8a10ff */
[----:B------:R-:W-:Y:S02]  /*0460*/  LEA.HI.X R17, R10, UR11, RZ, 0x2, P5 ;  /* 0x0000000b0a117c11 */ /* 0x000fe4000a8f14ff */
[----:B------:R-:W-:-:S04]  /*0470*/  ISETP.LE.OR P5, PT, R9, UR16, P0 ;  /* 0x0000001009007c0c */ /* 0x000fc800087a3670 */
[----:B------:R-:W0:Y:S01]  /*0480*/  @!P4 LDC.64 R14, c[0x0][0x398] ;  /* 0x0000e600ff0ecb82 */ /* 0x000e220000000a00 */
[-C--:B------:R-:W-:Y:S01]  /*0490*/  ISETP.GE.OR P5, PT, R7, R8.reuse, P5 ;  /* 0x000000080700720c */ /* 0x080fe20002fa6670 */
[C-C-:B------:R-:W-:Y:S01]  /*04a0*/  @!P4 IMAD R25, R8.reuse, UR15, R7.reuse ;  /* 0x0000000f0819cc24 */ /* 0x140fe2000f8e0207 */
[----:B------:R-:W-:Y:S01]  /*04b0*/  ISETP.LE.OR P6, PT, R9, UR7, P0 ;  /* 0x0000000709007c0c */ /* 0x000fe200087c3670 */
[----:B------:R-:W5:Y:S04]  /*04c0*/  @!P1 LDG.E R27, desc[UR8][R16.64+0x8] ;  /* 0x00000808101b9981 */ /* 0x000f68000c1e1900 */
[----:B------:R-:W4:Y:S04]  /*04d0*/  @!P3 LDG.E R23, desc[UR8][R16.64+0x10] ;  /* 0x000010081017b981 */ /* 0x000f28000c1e1900 */
[----:B------:R-:W4:Y:S02]  /*04e0*/  @!P4 LDG.E R21, desc[UR8][R16.64+0x14] ;  /* 0x000014081015c981 */ /* 0x000f24000c1e1900 */
[----:B------:R-:W1:Y:S01]  /*04f0*/  @!P5 LDC.64 R12, c[0x0][0x398] ;  /* 0x0000e600ff0cdb82 */ /* 0x000e620000000a00 */
[----:B------:R-:W-:Y:S01]  /*0500*/  ISETP.GE.OR P6, PT, R7, R8, P6 ;  /* 0x000000080700720c */ /* 0x000fe200037c6670 */
[----:B------:R-:W-:Y:S01]  /*0510*/  @!P5 IMAD R28, R8, UR16, R7 ;  /* 0x00000010081cdc24 */ /* 0x000fe2000f8e0207 */
[----:B------:R-:W-:Y:S01]  /*0520*/  ISETP.NE.AND P0, PT, R24, RZ, PT ;  /* 0x000000ff1800720c */ /* 0x000fe20003f05270 */
[----:B------:R-:W4:Y:S01]  /*0530*/  @!P5 LDG.E R19, desc[UR8][R16.64+0x18] ;  /* 0x000018081013d981 */ /* 0x000f22000c1e1900 */
[----:B0-----:R-:W-:-:S03]  /*0540*/  @!P4 IMAD.WIDE R14, R25, 0x4, R14 ;  /* 0x00000004190ec825 */ /* 0x001fc600078e020e */
[----:B------:R-:W3:Y:S04]  /*0550*/  @!P2 LDG.E R25, desc[UR8][R16.64+0xc] ;  /* 0x00000c081019a981 */ /* 0x000ee8000c1e1900 */
[----:B------:R1:W4:Y:S04]  /*0560*/  @!P4 LDG.E R26, desc[UR8][R14.64] ;  /* 0x000000080e1ac981 */ /* 0x000328000c1e1900 */
[----:B------:R-:W2:Y:S04]  /*0570*/  @!P0 LDG.E R29, desc[UR8][R16.64+0x4] ;  /* 0x00000408101d8981 */ /* 0x000ea8000c1e1900 */
[----:B------:R0:W4:Y:S01]  /*0580*/  @!P6 LDG.E R24, desc[UR8][R16.64+0x1c] ;  /* 0x00001c081018e981 */ /* 0x000122000c1e1900 */
[----:B-1----:R-:W-:-:S02]  /*0590*/  @!P5 IMAD.WIDE R14, R28, 0x4, R12 ;  /* 0x000000041c0ed825 */ /* 0x002fc400078e020c */
[----:B------:R-:W1:Y:S03]  /*05a0*/  @!P6 LDC.64 R12, c[0x0][0x398] ;  /* 0x0000e600ff0ceb82 */ /* 0x000e660000000a00 */
[----:B------:R0:W4:Y:S01]  /*05b0*/  @!P5 LDG.E R28, desc[UR8][R14.64] ;  /* 0x000000080e1cd981 */ /* 0x000122000c1e1900 */
[----:B------:R-:W-:Y:S02]  /*05c0*/  UIADD3 UR12, UPT, UPT, UR6, 0x9, URZ ;  /* 0x00000009060c7890 */ /* 0x000fe4000fffe0ff */
[----:B------:R-:W-:Y:S02]  /*05d0*/  UIADD3 UR13, UPT, UPT, UR6, 0xa, URZ ;  /* 0x0000000a060d7890 */ /* 0x000fe4000fffe0ff */
[----:B0-----:R-:W0:Y:S01]  /*05e0*/  LDC.64 R16, c[0x0][0x398] ;  /* 0x0000e600ff107b82 */ /* 0x001e220000000a00 */
[----:B------:R-:W-:-:S04]  /*05f0*/  @!P6 IMAD R15, R8, UR7, R7 ;  /* 0x00000007080fec24 */ /* 0x000fc8000f8e0207 */
[----:B-1----:R-:W-:Y:S01]  /*0600*/  @!P6 IMAD.WIDE R12, R15, 0x4, R12 ;  /* 0x000000040f0ce825 */ /* 0x002fe200078e020c */
[----:B------:R-:W-:Y:S02]  /*0610*/  UIADD3 UR7, UPT, UPT, UR6, 0x8, URZ ;  /* 0x0000000806077890 */ /* 0x000fe4000fffe0ff */
[----:B------:R-:W1:Y:S03]  /*0620*/  LDC.64 R14, c[0x0][0x390] ;  /* 0x0000e400ff0e7b82 */ /* 0x000e660000000a00 */
[----:B------:R-:W4:Y:S01]  /*0630*/  @!P6 LDG.E R13, desc[UR8][R12.64] ;  /* 0x000000080c0de981 */ /* 0x000f22000c1e1900 */
[----:B------:R-:W-:Y:S02]  /*0640*/  UIADD3 UR14, UPT, UPT, UR6, 0xb, URZ ;  /* 0x0000000b060e7890 */ /* 0x000fe4000fffe0ff */
[----:B------:R-:W-:Y:S01]  /*0650*/  UIADD3 UR15, UPT, UPT, UR6, 0xc, URZ ;  /* 0x0000000c060f7890 */ /* 0x000fe2000fffe0ff */
[----:B--2---:R-:W-:Y:S01]  /*0660*/  @!P0 FFMA R4, R29, R11, R4 ;  /* 0x0000000b1d048223 */ /* 0x004fe20000000004 */
[----:B------:R-:W-:-:S03]  /*0670*/  ISETP.GE.AND P0, PT, R6, UR17, PT ;  /* 0x0000001106007c0c */ /* 0x000fc6000bf06270 */
[----:B-----5:R-:W-:Y:S01]  /*0680*/  @!P1 FFMA R4, R27, R22, R4 ;  /* 0x000000161b049223 */ /* 0x020fe20000000004 */
[----:B------:R-:W-:-:S03]  /*0690*/  ISETP.LE.OR P1, PT, R9, UR12, P0 ;  /* 0x0000000c09007c0c */ /* 0x000fc60008723670 */
[----:B---3--:R-:W-:Y:S01]  /*06a0*/  @!P2 FFMA R4, R25, R20, R4 ;  /* 0x000000141904a223 */ /* 0x008fe20000000004 */
[----:B------:R-:W-:-:S03]  /*06b0*/  ISETP.GE.OR P1, PT, R7, R8, P1 ;  /* 0x000000080700720c */ /* 0x000fc60000f26670 */
[----:B----4-:R-:W-:Y:S01]  /*06c0*/  @!P3 FFMA R4, R23, R18, R4 ;  /* 0x000000121704b223 */ /* 0x010fe20000000004 */
[----:B------:R-:W-:-:S03]  /*06d0*/  ISETP.LE.OR P3, PT, R9, UR7, P0 ;  /* 0x0000000709007c0c */ /* 0x000fc60008763670 */
[----:B------:R-:W-:Y:S01]  /*06e0*/  @!P4 FFMA R4, R21, R26, R4 ;  /* 0x0000001a1504c223 */ /* 0x000fe20000000004 */
[----:B------:R-:W-:Y:S02]  /*06f0*/  ISETP.GE.OR P3, PT, R7, R8, P3 ;  /* 0x000000080700720c */ /* 0x000fe40001f66670 */
[----:B------:R-:W-:Y:S01]  /*0700*/  ISETP.LE.OR P2, PT, R9, UR13, P0 ;  /* 0x0000000d09007c0c */ /* 0x000fe20008743670 */
[----:B------:R-:W-:Y:S01]  /*0710*/  @!P5 FFMA R4, R19, R28, R4 ;  /* 0x0000001c1304d223 */ /* 0x000fe20000000004 */
[----:B------:R-:W-:Y:S02]  /*0720*/  ISETP.LE.OR P4, PT, R9, UR14, P0 ;  /* 0x0000000e09007c0c */ /* 0x000fe40008783670 */
[----:B------:R-:W-:Y:S02]  /*0730*/  ISETP.GE.OR P2, PT, R7, R8, P2 ;  /* 0x000000080700720c */ /* 0x000fe40001746670 */
[----:B------:R-:W-:-:S04]  /*0740*/  ISETP.LE.OR P5, PT, R9, UR15, P0 ;  /* 0x0000000f09007c0c */ /* 0x000fc800087a3670 */
[CC--:B------:R-:W-:Y:S01]  /*0750*/  ISETP.GE.OR P5, PT, R7.reuse, R8.reuse, P5 ;  /* 0x000000080700720c */ /* 0x0c0fe20002fa6670 */
[----:B------:R-:W-:Y:S02]  /*0760*/  @!P3 IMAD R23, R6, R9, UR7 ;  /* 0x000000070617be24 */ /* 0x000fe4000f8e0209 */
[----:B------:R-:W-:Y:S01]  /*0770*/  @!P6 FFMA R4, R24, R13, R4 ;  /* 0x0000000d1804e223 */ /* 0x000fe20000000004 */
[----:B------:R-:W-:Y:S01]  /*0780*/  @!P3 IMAD R25, R8, UR7, R7 ;  /* 0x000000070819bc24 */ /* 0x000fe2000f8e0207 */
[----:B------:R-:W2:Y:S01]  /*0790*/  @!P1 LDC.64 R12, c[0x0][0x398] ;  /* 0x0000e600ff0c9b82 */ /* 0x000ea20000000a00 */
[----:B------:R-:W-:Y:S02]  /*07a0*/  ISETP.GE.OR P6, PT, R7, R8, P4 ;  /* 0x000000080700720c */ /* 0x000fe400027c6670 */
[----:B------:R-:W-:Y:S01]  /*07b0*/  IADD3 R11, P4, PT, R10, 0x8, RZ ;  /* 0x000000080a0b7810 */ /* 0x000fe20007f9e0ff */
[----:B-1----:R-:W-:Y:S01]  /*07c0*/  @!P3 IMAD.WIDE.U32 R22, R23, 0x4, R14 ;  /* 0x000000041716b825 */ /* 0x002fe200078e000e */
[----:B------:R-:W-:-:S02]  /*07d0*/  UIADD3 UR7, UPT, UPT, UR6, 0xd, URZ ;  /* 0x0000000d06077890 */ /* 0x000fc4000fffe0ff */
[----:B------:R-:W-:Y:S01]  /*07e0*/  IADD3.X R14, PT, PT, RZ, RZ, RZ, P4, !PT ;  /* 0x000000ffff0e7210 */ /* 0x000fe200027fe4ff */
[----:B------:R-:W1:Y:S01]  /*07f0*/  @!P2 LDC.64 R20, c[0x0][0x398] ;  /* 0x0000e600ff14ab82 */ /* 0x000e620000000a00 */
[----:B------:R-:W-:Y:S01]  /*0800*/  LEA R18, P4, R11, UR10, 0x2 ;  /* 0x0000000a0b127c11 */ /* 0x000fe2000f8810ff */
[----:B0-----:R-:W-:Y:S01]  /*0810*/  @!P3 IMAD.WIDE R24, R25, 0x4, R16 ;  /* 0x000000041918b825 */ /* 0x001fe200078e0210 */
[----:B------:R-:W3:Y:S02]  /*0820*/  @!P3 LDG.E R22, desc[UR8][R22.64] ;  /* 0x000000081616b981 */ /* 0x000ee4000c1e1900 */
[----:B------:R-:W-:Y:S02]  /*0830*/  LEA.HI.X R19, R11, UR11, R14, 0x2, P4 ;  /* 0x0000000b0b137c11 */ /* 0x000fe4000a0f140e */
[----:B------:R-:W-:Y:S01]  /*0840*/  ISETP.LE.OR P4, PT, R9, UR7, P0 ;  /* 0x0000000709007c0c */ /* 0x000fe20008783670 */
[----:B------:R-:W0:Y:S01]  /*0850*/  @!P6 LDC.64 R26, c[0x0][0x398] ;  /* 0x0000e600ff1aeb82 */ /* 0x000e220000000a00 */
[----:B------:R-:W-:Y:S01]  /*0860*/  @!P1 IMAD R11, R8, UR12, R7 ;  /* 0x0000000c080b9c24 */ /* 0x000fe2000f8e0207 */
[----:B------:R-:W3:Y:S01]  /*0870*/  @!P3 LDG.E R24, desc[UR8][R24.64] ;  /* 0x000000081818b981 */ /* 0x000ee2000c1e1900 */
[----:B------:R-:W-:-:S03]  /*0880*/  ISETP.GE.OR P4, PT, R7, R8, P4 ;  /* 0x000000080700720c */ /* 0x000fc60002786670 */
[----:B------:R-:W4:Y:S02]  /*0890*/  @!P1 LDG.E R29, desc[UR8][R18.64+0x4] ;  /* 0x00000408121d9981 */ /* 0x000f24000c1e1900 */
[----:B------:R-:W5:Y:S01]  /*08a0*/  @!P5 LDC.64 R14, c[0x0][0x398] ;  /* 0x0000e600ff0edb82 */ /* 0x000f620000000a00 */
[----:B--2---:R-:W-:Y:S01]  /*08b0*/  @!P1 IMAD.WIDE R12, R11, 0x4, R12 ;  /* 0x000000040b0c9825 */ /* 0x004fe200078e020c */
[----:B------:R-:W2:Y:S04]  /*08c0*/  @!P6 LDG.E R25, desc[UR8][R18.64+0xc] ;  /* 0x00000c081219e981 */ /* 0x000ea8000c1e1900 */
[----:B------:R0:W4:Y:S01]  /*08d0*/  @!P1 LDG.E R16, desc[UR8][R12.64] ;  /* 0x000000080c109981 */ /* 0x000122000c1e1900 */
[C-C-:B------:R-:W-:Y:S02]  /*08e0*/  @!P2 IMAD R11, R8.reuse, UR13, R7.reuse ;  /* 0x0000000d080bac24 */ /* 0x140fe4000f8e0207 */
[----:B------:R-:W-:-:S02]  /*08f0*/  @!P6 IMAD R17, R8, UR14, R7 ;  /* 0x0000000e0811ec24 */ /* 0x000fc4000f8e0207 */
[----:B-1----:R-:W-:Y:S01]  /*0900*/  @!P2 IMAD.WIDE R20, R11, 0x4, R20 ;  /* 0x000000040b14a825 */ /* 0x002fe200078e0214 */
[----:B0-----:R-:W0:Y:S03]  /*0910*/  @!P4 LDC.64 R12, c[0x0][0x398] ;  /* 0x0000e600ff0ccb82 */ /* 0x001e260000000a00 */
[----:B------:R-:W-:Y:S01]  /*0920*/  @!P5 IMAD R23, R8, UR15, R7 ;  /* 0x0000000f0817dc24 */ /* 0x000fe2000f8e0207 */
[----:B------:R0:W2:Y:S01]  /*0930*/  @!P2 LDG.E R11, desc[UR8][R20.64] ;  /* 0x00000008140ba981 */ /* 0x0000a2000c1e1900 */
[----:B------:R-:W-:-:S03]  /*0940*/  @!P6 IMAD.WIDE R26, R17, 0x4, R26 ;  /* 0x00000004111ae825 */ /* 0x000fc600078e021a */
[----:B------:R-:W2:Y:S01]  /*0950*/  @!P2 LDG.E R17, desc[UR8][R18.64+0x8] ;  /* 0x000008081211a981 */ /* 0x000ea2000c1e1900 */
[----:B-----5:R-:W-:-:S03]  /*0960*/  @!P5 IMAD.WIDE R14, R23, 0x4, R14 ;  /* 0x00000004170ed825 */ /* 0x020fc600078e020e */
[----:B------:R-:W5:Y:S04]  /*0970*/  @!P6 LDG.E R23, desc[UR8][R26.64] ;  /* 0x000000081a17e981 */ /* 0x000f68000c1e1900 */
[----:B------:R-:W5:Y:S01]  /*0980*/  @!P5 LDG.E R14, desc[UR8][R14.64] ;  /* 0x000000080e0ed981 */ /* 0x000f62000c1e1900 */
[----:B------:R-:W-:-:S03]  /*0990*/  @!P4 IMAD R28, R8, UR7, R7 ;  /* 0x00000007081ccc24 */ /* 0x000fc6000f8e0207 */
[----:B------:R-:W5:Y:S01]  /*09a0*/  @!P5 LDG.E R27, desc[UR8][R18.64+0x10] ;  /* 0x00001008121bd981 */ /* 0x000f62000c1e1900 */
[----:B0-----:R-:W-:-:S03]  /*09b0*/  @!P4 IMAD.WIDE R20, R28, 0x4, R12 ;  /* 0x000000041c14c825 */ /* 0x001fc600078e020c */
[----:B------:R-:W5:Y:S04]  /*09c0*/  @!P4 LDG.E R28, desc[UR8][R18.64+0x14] ;  /* 0x00001408121cc981 */ /* 0x000f68000c1e1900 */
[----:B------:R-:W5:Y:S01]  /*09d0*/  @!P4 LDG.E R21, desc[UR8][R20.64] ;  /* 0x000000081415c981 */ /* 0x000f62000c1e1900 */
[----:B------:R-:W-:Y:S02]  /*09e0*/  UIADD3 UR7, UPT, UPT, UR6, 0xe, URZ ;  /* 0x0000000e06077890 */ /* 0x000fe4000fffe0ff */
[----:B------:R-:W-:Y:S02]  /*09f0*/  UIADD3 UR12, UPT, UPT, UR6, 0xf, URZ ;  /* 0x0000000f060c7890 */ /* 0x000fe4000fffe0ff */
[----:B------:R-:W-:Y:S02]  /*0a00*/  UIADD3 UR14, UPT, UPT, UR6, 0x11, URZ ;  /* 0x00000011060e7890 */ /* 0x000fe4000fffe0ff */
[----:B------:R-:W-:-:S02]  /*0a10*/  UIADD3 UR13, UPT, UPT, UR6, 0x10, URZ ;  /* 0x00000010060d7890 */ /* 0x000fc4000fffe0ff */
[----:B------:R-:W-:Y:S01]  /*0a20*/  UIADD3 UR15, UPT, UPT, UR6, 0x13, URZ ;  /* 0x00000013060f7890 */ /* 0x000fe2000fffe0ff */
[----:B---3--:R-:W-:Y:S01]  /*0a30*/  @!P3 FFMA R4, R22, R24, R4 ;  /* 0x000000181604b223 */ /* 0x008fe20000000004 */
[----:B------:R-:W-:-:S04]  /*0a40*/  ISETP.LE.OR P3, PT, R9, UR7, P0 ;  /* 0x0000000709007c0c */ /* 0x000fc80008763670 */
[----:B------:R-:W-:Y:S01]  /*0a50*/  ISETP.GE.OR P3, PT, R7, R8, P3 ;  /* 0x000000080700720c */ /* 0x000fe20001f66670 */
[----:B----4-:R-:W-:Y:S01]  /*0a60*/  @!P1 FFMA R4, R29, R16, R4 ;  /* 0x000000101d049223 */ /* 0x010fe20000000004 */
[----:B------:R-:W-:-:S11]  /*0a70*/  ISETP.LE.OR P1, PT, R9, UR12, P0 ;  /* 0x0000000c09007c0c */ /* 0x000fd60008723670 */
[----:B------:R-:W0:Y:S01]  /*0a80*/  @!P3 LDC.64 R12, c[0x0][0x398] ;  /* 0x0000e600ff0cbb82 */ /* 0x000e220000000a00 */
[----:B------:R-:W-:Y:S01]  /*0a90*/  ISETP.GE.OR P1, PT, R7, R8, P1 ;  /* 0x000000080700720c */ /* 0x000fe20000f26670 */
[----:B--2---:R-:W-:Y:S01]  /*0aa0*/  @!P2 FFMA R4, R17, R11, R4 ;  /* 0x0000000b1104a223 */ /* 0x004fe20000000004 */
[----:B------:R-:W-:-:S11]  /*0ab0*/  ISETP.LE.OR P2, PT, R9, UR14, P0 ;  /* 0x0000000e09007c0c */ /* 0x000fd60008743670 */
[----:B------:R-:W1:Y:S01]  /*0ac0*/  @!P1 LDC.64 R16, c[0x0][0x398] ;  /* 0x0000e600ff109b82 */ /* 0x000e620000000a00 */
[----:B-----5:R-:W-:Y:S01]  /*0ad0*/  @!P6 FFMA R4, R25, R23, R4 ;  /* 0x000000171904e223 */ /* 0x020fe20000000004 */
[----:B------:R-:W-:-:S06]  /*0ae0*/  ISETP.GE.OR P2, PT, R7, R8, P2 ;  /* 0x000000080700720c */ /* 0x000fcc0001746670 */
[----:B------:R-:W2:Y:S01]  /*0af0*/  LDC.64 R22, c[0x0][0x390] ;  /* 0x0000e400ff167b82 */ /* 0x000ea20000000a00 */
[----:B------:R-:W-:Y:S01]  /*0b00*/  @!P5 FFMA R4, R27, R14, R4 ;  /* 0x0000000e1b04d223 */ /* 0x000fe20000000004 */
[----:B------:R-:W-:-:S06]  /*0b10*/  ISETP.LE.OR P5, PT, R9, UR13, P0 ;  /* 0x0000000d09007c0c */ /* 0x000fcc00087a3670 */
[----:B------:R-:W3:Y:S01]  /*0b20*/  LDC.64 R26, c[0x0][0x398] ;  /* 0x0000e600ff1a7b82 */ /* 0x000ee20000000a00 */
[-C--:B------:R-:W-:Y:S01]  /*0b30*/  ISETP.GE.OR P5, PT, R7, R8.reuse, P5 ;  /* 0x000000080700720c */ /* 0x080fe20002fa6670 */
[----:B------:R-:W-:Y:S01]  /*0b40*/  @!P3 IMAD R25, R8, UR7, R7 ;  /* 0x000000070819bc24 */ /* 0x000fe2000f8e0207 */
[----:B------:R-:W-:Y:S01]  /*0b50*/  UIADD3 UR7, UPT, UPT, UR6, 0x12, URZ ;  /* 0x0000001206077890 */ /* 0x000fe2000fffe0ff */
[----:B------:R-:W-:Y:S02]  /*0b60*/  IADD3 R11, P6, PT, R10, 0x10, RZ ;  /* 0x000000100a0b7810 */ /* 0x000fe40007fde0ff */
[----:B0-----:R-:W-:Y:S02]  /*0b70*/  @!P3 IMAD.WIDE R24, R25, 0x4, R12 ;  /* 0x000000041918b825 */ /* 0x001fe400078e020c */
[----:B------:R-:W0:Y:S02]  /*0b80*/  @!P2 LDC.64 R14, c[0x0][0x398] ;  /* 0x0000e600ff0eab82 */ /* 0x000e240000000a00 */
[----:B------:R-:W-:Y:S01]  /*0b90*/  @!P4 FFMA R4, R28, R21, R4 ;  /* 0x000000151c04c223 */ /* 0x000fe20000000004 */
[----:B------:R-:W-:Y:S01]  /*0ba0*/  IADD3.X R20, PT, PT, RZ, RZ, RZ, P6, !PT ;  /* 0x000000ffff147210 */ /* 0x000fe200037fe4ff */
[----:B------:R-:W-:Y:S01]  /*0bb0*/  @!P1 IMAD R21, R8, UR12, R7 ;  /* 0x0000000c08159c24 */ /* 0x000fe2000f8e0207 */
[----:B------:R-:W-:Y:S01]  /*0bc0*/  LEA R12, P6, R11, UR10, 0x2 ;  /* 0x0000000a0b0c7c11 */ /* 0x000fe2000f8c10ff */
[----:B------:R-:W4:Y:S01]  /*0bd0*/  @!P3 LDG.E R24, desc[UR8][R24.64] ;  /* 0x000000081818b981 */ /* 0x000f22000c1e1900 */
[----:B------:R-:W-:Y:S01]  /*0be0*/  ISETP.LE.OR P4, PT, R9, UR7, P0 ;  /* 0x0000000709007c0c */ /* 0x000fe20008783670 */
[----:B------:R-:W-:Y:S01]  /*0bf0*/  @!P5 IMAD R29, R6, R9, UR13 ;  /* 0x0000000d061dde24 */ /* 0x000fe2000f8e0209 */
[----:B------:R-:W-:Y:S01]  /*0c00*/  LEA.HI.X R13, R11, UR11, R20, 0x2, P6 ;  /* 0x0000000b0b0d7c11 */ /* 0x000fe2000b0f1414 */
[----:B-1----:R-:W-:Y:S01]  /*0c10*/  @!P1 IMAD.WIDE R16, R21, 0x4, R16 ;  /* 0x0000000415109825 */ /* 0x002fe200078e0210 */
[----:B------:R-:W-:-:S02]  /*0c20*/  ISETP.GE.OR P4, PT, R7, R8, P4 ;  /* 0x000000080700720c */ /* 0x000fc40002786670 */
[----:B------:R-:W-:Y:S01]  /*0c30*/  ISETP.LE.OR P6, PT, R9, UR15, P0 ;  /* 0x0000000f09007c0c */ /* 0x000fe200087c3670 */
[----:B------:R-:W-:Y:S01]  /*0c40*/  @!P5 IMAD R11, R8, UR13, R7 ;  /* 0x0000000d080bdc24 */ /* 0x000fe2000f8e0207 */
[----:B------:R-:W4:Y:S01]  /*0c50*/  @!P3 LDG.E R25, desc[UR8][R18.64+0x18] ;  /* 0x000018081219b981 */ /* 0x000f22000c1e1900 */
[----:B--2---:R-:W-:Y:S01]  /*0c60*/  @!P5 IMAD.WIDE.U32 R28, R29, 0x4, R22 ;  /* 0x000000041d1cd825 */ /* 0x004fe200078e0016 */
[----:B------:R-:W-:Y:S02]  /*0c70*/  ISETP.GE.OR P6, PT, R7, R8, P6 ;  /* 0x000000080700720c */ /* 0x000fe400037c6670 */
[----:B------:R1:W2:Y:S01]  /*0c80*/  @!P1 LDG.E R23, desc[UR8][R18.64+0x1c] ;  /* 0x00001c0812179981 */ /* 0x0002a2000c1e1900 */
[----:B---3--:R-:W-:-:S03]  /*0c90*/  @!P5 IMAD.WIDE R26, R11, 0x4, R26 ;  /* 0x000000040b1ad825 */ /* 0x008fc600078e021a */
[----:B------:R0:W2:Y:S01]  /*0ca0*/  @!P1 LDG.E R22, desc[UR8][R16.64] ;  /* 0x0000000810169981 */ /* 0x0000a2000c1e1900 */
[----:B------:R-:W-:-:S03]  /*0cb0*/  @!P2 IMAD R11, R8, UR14, R7 ;  /* 0x0000000e080bac24 */ /* 0x000fc6000f8e0207 */
[----:B------:R-:W3:Y:S01]  /*0cc0*/  @!P5 LDG.E R21, desc[UR8][R28.64] ;  /* 0x000000081c15d981 */ /* 0x000ee2000c1e1900 */
[----:B-1----:R-:W1:Y:S03]  /*0cd0*/  @!P4 LDC.64 R18, c[0x0][0x398] ;  /* 0x0000e600ff12cb82 */ /* 0x002e660000000a00 */
[----:B------:R5:W3:Y:S01]  /*0ce0*/  @!P5 LDG.E R20, desc[UR8][R26.64] ;  /* 0x000000081a14d981 */ /* 0x000ae2000c1e1900 */
[----:B0-----:R-:W-:-:S04]  /*0cf0*/  @!P2 IMAD.WIDE R16, R11, 0x4, R14 ;  /* 0x000000040b10a825 */ /* 0x001fc800078e020e */
[----:B------:R-:W0:Y:S01]  /*0d00*/  @!P6 LDC.64 R14, c[0x0][0x398] ;  /* 0x0000e600ff0eeb82 */ /* 0x000e220000000a00 */
[----:B------:R-:W3:Y:S04]  /*0d10*/  @!P6 LDG.E R29, desc[UR8][R12.64+0xc] ;  /* 0x00000c080c1de981 */ /* 0x000ee8000c1e1900 */
[----:B------:R-:W3:Y:S01]  /*0d20*/  @!P2 LDG.E R16, desc[UR8][R16.64] ;  /* 0x000000081010a981 */ /* 0x000ee2000c1e1900 */
[----:B------:R-:W-:-:S03]  /*0d30*/  @!P4 IMAD R11, R8, UR7, R7 ;  /* 0x00000007080bcc24 */ /* 0x000fc6000f8e0207 */
[----:B------:R-:W3:Y:S01]  /*0d40*/  @!P2 LDG.E R17, desc[UR8][R12.64+0x4] ;  /* 0x000004080c11a981 */ /* 0x000ee2000c1e1900 */
[----:B-1----:R-:W-:-:S04]  /*0d50*/  @!P4 IMAD.WIDE R18, R11, 0x4, R18 ;  /* 0x000000040b12c825 */ /* 0x002fc800078e0212 */
[----:B-----5:R-:W-:Y:S01]  /*0d60*/  @!P6 IMAD R27, R8, UR15, R7 ;  /* 0x0000000f081bec24 */ /* 0x020fe2000f8e0207 */
[----:B------:R1:W5:Y:S03]  /*0d70*/  @!P4 LDG.E R11, desc[UR8][R18.64] ;  /* 0x00000008120bc981 */ /* 0x000366000c1e1900 */
[----:B0-----:R-:W-:-:S05]  /*0d80*/  @!P6 IMAD.WIDE R14, R27, 0x4, R14 ;  /* 0x000000041b0ee825 */ /* 0x001fca00078e020e */
[----:B------:R0:W5:Y:S04]  /*0d90*/  @!P6 LDG.E R27, desc[UR8][R14.64] ;  /* 0x000000080e1be981 */ /* 0x000168000c1e1900 */
[----:B------:R-:W5:Y:S01]  /*0da0*/  @!P4 LDG.E R19, desc[UR8][R12.64+0x8] ;  /* 0x000008080c13c981 */ /* 0x000f62000c1e1900 */
[----:B------:R-:W-:Y:S02]  /*0db0*/  UIADD3 UR7, UPT, UPT, UR6, 0x14, URZ ;  /* 0x0000001406077890 */ /* 0x000fe4000fffe0ff */
[----:B------:R-:W-:Y:S02]  /*0dc0*/  UIADD3 UR13, UPT, UPT, UR6, 0x16, URZ ;  /* 0x00000016060d7890 */ /* 0x000fe4000fffe0ff */
[----:B------:R-:W-:Y:S02]  /*0dd0*/  UIADD3 UR12, UPT, UPT, UR6, 0x15, URZ ;  /* 0x00000015060c7890 */ /* 0x000fe4000fffe0ff */
[----:B------:R-:W-:Y:S01]  /*0de0*/  UIADD3 UR14, UPT, UPT, UR6, 0x17, URZ ;  /* 0x00000017060e7890 */ /* 0x000fe2000fffe0ff */
[----:B----4-:R-:W-:Y:S01]  /*0df0*/  @!P3 FFMA R4, R25, R24, R4 ;  /* 0x000000181904b223 */ /* 0x010fe20000000004 */
[----:B------:R-:W-:-:S03]  /*0e00*/  ISETP.LE.OR P3, PT, R9, UR7, P0 ;  /* 0x0000000709007c0c */ /* 0x000fc60008763670 */
[----:B--2---:R-:W-:Y:S01]  /*0e10*/  @!P1 FFMA R4, R23, R22, R4 ;  /* 0x0000001617049223 */ /* 0x004fe20000000004 */
[----:B------:R-:W-:-:S03]  /*0e20*/  ISETP.GE.OR P3, PT, R7, R8, P3 ;  /* 0x000000080700720c */ /* 0x000fc60001f66670 */
[----:B---3--:R-:W-:Y:S01]  /*0e30*/  @!P5 FFMA R4, R21, R20, R4 ;  /* 0x000000141504d223 */ /* 0x008fe20000000004 */
[----:B------:R-:W-:-:S04]  /*0e40*/  ISETP.LE.OR P5, PT, R9, UR13, P0 ;  /* 0x0000000d09007c0c */ /* 0x000fc800087a3670 */
[----:B------:R-:W-:-:S05]  /*0e50*/  ISETP.GE.OR P5, PT, R7, R8, P5 ;  /* 0x000000080700720c */ /* 0x000fca0002fa6670 */
[----:B------:R-:W2:Y:S01]  /*0e60*/  @!P3 LDC.64 R20, c[0x0][0x398] ;  /* 0x0000e600ff14bb82 */ /* 0x000ea20000000a00 */
[----:B------:R-:W-:-:S04]  /*0e70*/  ISETP.LE.OR P1, PT, R9, UR12, P0 ;  /* 0x0000000c09007c0c */ /* 0x000fc80008723670 */
[----:B------:R-:W-:Y:S01]  /*0e80*/  ISETP.GE.OR P1, PT, R7, R8, P1 ;  /* 0x000000080700720c */ /* 0x000fe20000f26670 */
[----:B-1----:R-:W-:Y:S02]  /*0e90*/  @!P3 IMAD R18, R8, UR7, R7 ;  /* 0x000000070812bc24 */ /* 0x002fe4000f8e0207 */
[----:B------:R-:W-:Y:S01]  /*0ea0*/  @!P2 FFMA R4, R17, R16, R4 ;  /* 0x000000101104a223 */ /* 0x000fe20000000004 */
[----:B------:R-:W3:Y:S01]  /*0eb0*/  @!P5 LDG.E R23, desc[UR8][R12.64+0x18] ;  /* 0x000018080c17d981 */ /* 0x000ee2000c1e1900 */
[----:B------:R-:W1:Y:S01]  /*0ec0*/  @!P5 LDC.64 R16, c[0x0][0x398] ;  /* 0x0000e600ff10db82 */ /* 0x000e620000000a00 */
[----:B------:R-:W-:-:S04]  /*0ed0*/  ISETP.LE.OR P2, PT, R9, UR14, P0 ;  /* 0x0000000e09007c0c */ /* 0x000fc80008743670 */
[----:B------:R-:W-:-:S03]  /*0ee0*/  ISETP.GE.OR P2, PT, R7, R8, P2 ;  /* 0x000000080700720c */ /* 0x000fc60001746670 */
[----:B0-----:R-:W0:Y:S01]  /*0ef0*/  @!P1 LDC.64 R14, c[0x0][0x398] ;  /* 0x0000e600ff0e9b82 */ /* 0x001e220000000a00 */
[----:B------:R-:W-:Y:S01]  /*0f00*/  UIADD3 UR7, UPT, UPT, UR6, 0x18, URZ ;  /* 0x0000001806077890 */ /* 0x000fe2000fffe0ff */
[----:B--2---:R-:W-:-:S04]  /*0f10*/  @!P3 IMAD.WIDE R20, R18, 0x4, R20 ;  /* 0x000000041214b825 */ /* 0x004fc800078e0214 */
[----:B------:R-:W-:Y:S01]  /*0f20*/  @!P1 IMAD R28, R8, UR12, R7 ;  /* 0x0000000c081c9c24 */ /* 0x000fe2000f8e0207 */
[----:B------:R-:W2:Y:S01]  /*0f30*/  @!P3 LDG.E R18, desc[UR8][R20.64] ;  /* 0x000000081412b981 */ /* 0x000ea2000c1e1900 */
[----:B-----5:R-:W-:-:S03]  /*0f40*/  @!P4 FFMA R4, R19, R11, R4 ;  /* 0x0000000b1304c223 */ /* 0x020fc60000000004 */
[----:B------:R-:W2:Y:S01]  /*0f50*/  @!P3 LDG.E R11, desc[UR8][R12.64+0x10] ;  /* 0x000010080c0bb981 */ /* 0x000ea2000c1e1900 */
[----:B------:R-:W-:Y:S01]  /*0f60*/  @!P6 FFMA R4, R29, R27, R4 ;  /* 0x0000001b1d04e223 */ /* 0x000fe20000000004 */
[----:B------:R-:W-:Y:S02]  /*0f70*/  @!P5 IMAD R27, R8, UR13, R7 ;  /* 0x0000000d081bdc24 */ /* 0x000fe4000f8e0207 */
[----:B------:R-:W4:Y:S04]  /*0f80*/  @!P1 LDG.E R19, desc[UR8][R12.64+0x14] ;  /* 0x000014080c139981 */ /* 0x000f28000c1e1900 */
[----:B------:R5:W3:Y:S01]  /*0f90*/  @!P2 LDG.E R25, desc[UR8][R12.64+0x1c] ;  /* 0x00001c080c19a981 */ /* 0x000ae2000c1e1900 */
[----:B------:R-:W-:Y:S01]  /*0fa0*/  IADD3 R10, P4, PT, R10, 0x18, RZ ;  /* 0x000000180a0a7810 */ /* 0x000fe20007f9e0ff */
[----:B-1----:R-:W-:Y:S01]  /*0fb0*/  @!P5 IMAD.WIDE R26, R27, 0x4, R16 ;  /* 0x000000041b1ad825 */ /* 0x002fe200078e0210 */
[----:B------:R-:W-:Y:S01]  /*0fc0*/  ISETP.LE.OR P6, PT, R9, UR7, P0 ;  /* 0x0000000709007c0c */ /* 0x000fe200087c3670 */
[----:B------:R-:W1:Y:S01]  /*0fd0*/  LDC.64 R16, c[0x0][0x398] ;  /* 0x0000e600ff107b82 */ /* 0x000e620000000a00 */
[----:B------:R-:W-:-:S07]  /*0fe0*/  UIADD3 UR12, UPT, UPT, UR6, 0x19, URZ ;  /* 0x00000019060c7890 */ /* 0x000fce000fffe0ff */
[----:B-----5:R-:W5:Y:S01]  /*0ff0*/  LDC.64 R12, c[0x0][0x390] ;  /* 0x0000e400ff0c7b82 */ /* 0x020f620000000a00 */
[----:B------:R-:W-:Y:S01]  /*1000*/  IADD3.X R21, PT, PT, RZ, RZ, RZ, P4, !PT ;  /* 0x000000ffff157210 */ /* 0x000fe200027fe4ff */
[----:B0-----:R-:W-:Y:S01]  /*1010*/  @!P1 IMAD.WIDE R28, R28, 0x4, R14 ;  /* 0x000000041c1c9825 */ /* 0x001fe200078e020e */
[----:B------:R-:W-:Y:S01]  /*1020*/  ISETP.GE.OR P6, PT, R7, R8, P6 ;  /* 0x000000080700720c */ /* 0x000fe200037c6670 */
[----:B------:R0:W3:Y:S01]  /*1030*/  @!P5 LDG.E R22, desc[UR8][R26.64] ;  /* 0x000000081a16d981 */ /* 0x0000e2000c1e1900 */
[----:B------:R-:W-:-:S03]  /*1040*/  LEA R20, P4, R10, UR10, 0x2 ;  /* 0x0000000a0a147c11 */ /* 0x000fc6000f8810ff */
[----:B------:R-:W1:Y:S01]  /*1050*/  @!P2 LDC.64 R14, c[0x0][0x398] ;  /* 0x0000e600ff0eab82 */ /* 0x000e620000000a00 */
[----:B------:R-:W-:Y:S01]  /*1060*/  LEA.HI.X R21, R10, UR11, R21, 0x2, P4 ;  /* 0x0000000b0a157c11 */ /* 0x000fe2000a0f1415 */
[----:B------:R5:W4:Y:S01]  /*1070*/  @!P1 LDG.E R24, desc[UR8][R28.64] ;  /* 0x000000081c189981 */ /* 0x000b22000c1e1900 */
[----:B------:R-:W-:-:S04]  /*1080*/  ISETP.LE.OR P4, PT, R9, UR12, P0 ;  /* 0x0000000c09007c0c */ /* 0x000fc80008783670 */
[----:B------:R-:W-:Y:S01]  /*1090*/  ISETP.GE.OR P4, PT, R7, R8, P4 ;  /* 0x000000080700720c */ /* 0x000fe20002786670 */
[----:B0-----:R-:W-:-:S04]  /*10a0*/  @!P6 IMAD R27, R6, R9, UR7 ;  /* 0x00000007061bee24 */ /* 0x001fc8000f8e0209 */
[----:B-----5:R-:W-:-:S04]  /*10b0*/  @!P6 IMAD.WIDE.U32 R12, R27, 0x4, R12 ;  /* 0x000000041b0ce825 */ /* 0x020fc800078e000c */
[C-C-:B------:R-:W-:Y:S02]  /*10c0*/  @!P6 IMAD R27, R8.reuse, UR7, R7.reuse ;  /* 0x00000007081bec24 */ /* 0x140fe4000f8e0207 */
[C---:B------:R-:W-:Y:S01]  /*10d0*/  @!P2 IMAD R29, R8.reuse, UR14, R7 ;  /* 0x0000000e081dac24 */ /* 0x040fe2000f8e0207 */
[----:B------:R-:W5:Y:S01]  /*10e0*/  @!P6 LDG.E R13, desc[UR8][R12.64] ;  /* 0x000000080c0de981 */ /* 0x000f62000c1e1900 */
[----:B-1----:R-:W-:Y:S02]  /*10f0*/  @!P6 IMAD.WIDE R26, R27, 0x4, R16 ;  /* 0x000000041b1ae825 */ /* 0x002fe400078e0210 */
[----:B------:R-:W0:Y:S02]  /*1100*/  @!P4 LDC.64 R16, c[0x0][0x398] ;  /* 0x0000e600ff10cb82 */ /* 0x000e240000000a00 */
[----:B------:R-:W-:Y:S02]  /*1110*/  @!P2 IMAD.WIDE R14, R29, 0x4, R14 ;  /* 0x000000041d0ea825 */ /* 0x000fe400078e020e */
[----:B------:R-:W5:Y:S02]  /*1120*/  @!P6 LDG.E R26, desc[UR8][R26.64] ;  /* 0x000000081a1ae981 */ /* 0x000f64000c1e1900 */
[----:B------:R-:W-:-:S02]  /*1130*/  @!P4 IMAD R29, R8, UR12, R7 ;  /* 0x0000000c081dcc24 */ /* 0x000fc4000f8e0207 */
[----:B------:R-:W5:Y:S02]  /*1140*/  @!P2 LDG.E R14, desc[UR8][R14.64] ;  /* 0x000000080e0ea981 */ /* 0x000f64000c1e1900 */
[----:B0-----:R-:W-:Y:S02]  /*1150*/  @!P4 IMAD.WIDE R16, R29, 0x4, R16 ;  /* 0x000000041d10c825 */ /* 0x001fe400078e0210 */
[----:B------:R-:W5:Y:S04]  /*1160*/  @!P4 LDG.E R29, desc[UR8][R20.64+0x4] ;  /* 0x00000408141dc981 */ /* 0x000f68000c1e1900 */
[----:B------:R0:W5:Y:S01]  /*1170*/  @!P4 LDG.E R16, desc[UR8][R16.64] ;  /* 0x000000081010c981 */ /* 0x000162000c1e1900 */
[----:B------:R-:W-:Y:S02]  /*1180*/  UIADD3 UR7, UPT, UPT, UR6, 0x1a, URZ ;  /* 0x0000001a06077890 */ /* 0x000fe4000fffe0ff */
[----:B------:R-:W-:-:S02]  /*1190*/  UIADD3 UR12, UPT, UPT, UR6, 0x1b, URZ ;  /* 0x0000001b060c7890 */ /* 0x000fc4000fffe0ff */
[----:B------:R-:W-:Y:S02]  /*11a0*/  UIADD3 UR13, UPT, UPT, UR6, 0x1c, URZ ;  /* 0x0000001c060d7890 */ /* 0x000fe4000fffe0ff */
[----:B------:R-:W-:Y:S02]  /*11b0*/  UIADD3 UR14, UPT, UPT, UR6, 0x1d, URZ ;  /* 0x0000001d060e7890 */ /* 0x000fe4000fffe0ff */
[----:B------:R-:W-:Y:S02]  /*11c0*/  UIADD3 UR15, UPT, UPT, UR6, 0x1e, URZ ;  /* 0x0000001e060f7890 */ /* 0x000fe4000fffe0ff */
[----:B------:R-:W-:Y:S01]  /*11d0*/  UIADD3 UR6, UPT, UPT, UR6, 0x1f, URZ ;  /* 0x0000001f06067890 */ /* 0x000fe2000fffe0ff */
[----:B--2---:R-:W-:Y:S01]  /*11e0*/  @!P3 FFMA R4, R11, R18, R4 ;  /* 0x000000120b04b223 */ /* 0x004fe20000000004 */
[----:B------:R-:W-:-:S04]  /*11f0*/  ISETP.LE.OR P3, PT, R9, UR12, P0 ;  /* 0x0000000c09007c0c */ /* 0x000fc80008763670 */
[----:B------:R-:W-:Y:S01]  /*1200*/  ISETP.GE.OR P3, PT, R7, R8, P3 ;  /* 0x000000080700720c */ /* 0x000fe20001f66670 */
[----:B----4-:R-:W-:Y:S01]  /*1210*/  @!P1 FFMA R4, R19, R24, R4 ;  /* 0x0000001813049223 */ /* 0x010fe20000000004 */
[----:B------:R-:W-:-:S11]  /*1220*/  ISETP.LE.OR P1, PT, R9, UR7, P0 ;  /* 0x0000000709007c0c */ /* 0x000fd60008723670 */
[----:B------:R-:W1:Y:S01]  /*1230*/  @!P3 LDC.64 R18, c[0x0][0x398] ;  /* 0x0000e600ff12bb82 */ /* 0x000e620000000a00 */
[----:B------:R-:W-:Y:S01]  /*1240*/  ISETP.GE.OR P1, PT, R7, R8, P1 ;  /* 0x000000080700720c */ /* 0x000fe20000f26670 */
[----:B---3--:R-:W-:Y:S01]  /*1250*/  @!P5 FFMA R4, R23, R22, R4 ;  /* 0x000000161704d223 */ /* 0x008fe20000000004 */
[----:B------:R-:W-:-:S04]  /*1260*/  ISETP.LE.OR P5, PT, R9, UR14, P0 ;  /* 0x0000000e09007c0c */ /* 0x000fc800087a3670 */
[----:B------:R-:W-:-:S07]  /*1270*/  ISETP.GE.OR P5, PT, R7, R8, P5 ;  /* 0x000000080700720c */ /* 0x000fce0002fa6670 */
[----:B------:R-:W2:Y:S01]  /*1280*/  @!P1 LDC.64 R22, c[0x0][0x398] ;  /* 0x0000e600ff169b82 */ /* 0x000ea20000000a00 */
[----:B-----5:R-:W-:Y:S01]  /*1290*/  @!P2 FFMA R4, R25, R14, R4 ;  /* 0x0000000e1904a223 */ /* 0x020fe20000000004 */
[----:B------:R-:W-:-:S04]  /*12a0*/  ISETP.LE.OR P2, PT, R9, UR13, P0 ;  /* 0x0000000d09007c0c */ /* 0x000fc80008743670 */
[----:B------:R-:W-:Y:S01]  /*12b0*/  ISETP.GE.OR P2, PT, R7, R8, P2 ;  /* 0x000000080700720c */ /* 0x000fe20001746670 */
[----:B------:R-:W-:Y:S01]  /*12c0*/  @!P6 FFMA R4, R13, R26, R4 ;  /* 0x0000001a0d04e223 */ /* 0x000fe20000000004 */
[----:B------:R-:W-:Y:S01]  /*12d0*/  ISETP.LE.OR P6, PT, R9, UR15, P0 ;  /* 0x0000000f09007c0c */ /* 0x000fe200087c3670 */
[----:B------:R-:W3:Y:S01]  /*12e0*/  @!P5 LDC.64 R12, c[0x0][0x398] ;  /* 0x0000e600ff0cdb82 */ /* 0x000ee20000000a00 */
[----:B0-----:R-:W-:-:S09]  /*12f0*/  @!P1 IMAD R17, R8, UR7, R7 ;  /* 0x0000000708119c24 */ /* 0x001fd2000f8e0207 */
[----:B------:R-:W0:Y:S01]  /*1300*/  @!P2 LDC.64 R10, c[0x0][0x398] ;  /* 0x0000e600ff0aab82 */ /* 0x000e220000000a00 */
[----:B------:R-:W-:Y:S01]  /*1310*/  @!P4 FFMA R4, R29, R16, R4 ;  /* 0x000000101d04c223 */ /* 0x000fe20000000004 */
[----:B------:R-:W-:Y:S02]  /*1320*/  ISETP.GE.OR P4, PT, R7, R8, P6 ;  /* 0x000000080700720c */ /* 0x000fe40003786670 */
[----:B------:R-:W-:-:S04]  /*1330*/  ISETP.LE.OR P6, PT, R9, UR6, P0 ;  /* 0x0000000609007c0c */ /* 0x000fc800087c3670 */
[----:B------:R-:W-:Y:S01]  /*1340*/  ISETP.GE.OR P6, PT, R7, R8, P6 ;  /* 0x000000080700720c */ /* 0x000fe200037c6670 */
[----:B--2---:R-:W-:-:S06]  /*1350*/  @!P1 IMAD.WIDE R22, R17, 0x4, R22 ;  /* 0x0000000411169825 */ /* 0x004fcc00078e0216 */
[----:B------:R-:W2:Y:S01]  /*1360*/  @!P4 LDC.64 R14, c[0x0][0x398] ;  /* 0x0000e600ff0ecb82 */ /* 0x000ea20000000a00 */
[C---:B------:R-:W-:Y:S01]  /*1370*/  @!P3 IMAD R25, R8.reuse, UR12, R7 ;  /* 0x0000000c0819bc24 */ /* 0x040fe2000f8e0207 */
[----:B------:R4:W5:Y:S06]  /*1380*/  @!P1 LDG.E R23, desc[UR8][R22.64] ;  /* 0x0000000816179981 */ /* 0x00096c000c1e1900 */
[----:B------:R-:W4:Y:S01]  /*1390*/  @!P6 LDC.64 R16, c[0x0][0x398] ;  /* 0x0000e600ff10eb82 */ /* 0x000f220000000a00 */
[----:B-1----:R-:W-:Y:S02]  /*13a0*/  @!P3 IMAD.WIDE R18, R25, 0x4, R18 ;  /* 0x000000041912b825 */ /* 0x002fe400078e0212 */
[----:B------:R-:W5:Y:S02]  /*13b0*/  @!P1 LDG.E R25, desc[UR8][R20.64+0x8] ;  /* 0x0000080814199981 */ /* 0x000f64000c1e1900 */
[----:B------:R-:W-:-:S02]  /*13c0*/  @!P2 IMAD R27, R8, UR13, R7 ;  /* 0x0000000d081bac24 */ /* 0x000fc4000f8e0207 */
[----:B------:R-:W-:Y:S01]  /*13d0*/  @!P5 IMAD R29, R8, UR14, R7 ;  /* 0x0000000e081ddc24 */ /* 0x000fe2000f8e0207 */
[----:B------:R-:W5:Y:S01]  /*13e0*/  @!P3 LDG.E R19, desc[UR8][R18.64] ;  /* 0x000000081213b981 */ /* 0x000f62000c1e1900 */
[----:B0-----:R-:W-:-:S03]  /*13f0*/  @!P2 IMAD.WIDE R10, R27, 0x4, R10 ;  /* 0x000000041b0aa825 */ /* 0x001fc600078e020a */
[----:B------:R-:W5:Y:S01]  /*1400*/  @!P3 LDG.E R27, desc[UR8][R20.64+0xc] ;  /* 0x00000c08141bb981 */ /* 0x000f62000c1e1900 */
[----:B---3--:R-:W-:-:S03]  /*1410*/  @!P5 IMAD.WIDE R12, R29, 0x4, R12 ;  /* 0x000000041d0cd825 */ /* 0x008fc600078e020c */
[----:B------:R-:W3:Y:S01]  /*1420*/  @!P2 LDG.E R10, desc[UR8][R10.64] ;  /* 0x000000080a0aa981 */ /* 0x000ee2000c1e1900 */
[----:B------:R-:W-:-:S03]  /*1430*/  @!P4 IMAD R24, R8, UR15, R7 ;  /* 0x0000000f0818cc24 */ /* 0x000fc6000f8e0207 */
[----:B------:R-:W3:Y:S01]  /*1440*/  @!P2 LDG.E R29, desc[UR8][R20.64+0x10] ;  /* 0x00001008141da981 */ /* 0x000ee2000c1e1900 */
[----:B--2---:R-:W-:-:S03]  /*1450*/  @!P4 IMAD.WIDE R14, R24, 0x4, R14 ;  /* 0x00000004180ec825 */ /* 0x004fc600078e020e */
[----:B------:R-:W2:Y:S01]  /*1460*/  @!P5 LDG.E R13, desc[UR8][R12.64] ;  /* 0x000000080c0dd981 */ /* 0x000ea2000c1e1900 */
[----:B----4-:R-:W-:-:S03]  /*1470*/  @!P6 IMAD R22, R8, UR6, R7 ;  /* 0x000000060816ec24 */ /* 0x010fc6000f8e0207 */
[----:B------:R-:W2:Y:S01]  /*1480*/  @!P5 LDG.E R18, desc[UR8][R20.64+0x14] ;  /* 0x000014081412d981 */ /* 0x000ea2000c1e1900 */
[----:B------:R-:W-:-:S03]  /*1490*/  @!P6 IMAD.WIDE R16, R22, 0x4, R16 ;  /* 0x000000041610e825 */ /* 0x000fc600078e0210 */
[----:B------:R-:W4:Y:S04]  /*14a0*/  @!P4 LDG.E R15, desc[UR8][R14.64] ;  /* 0x000000080e0fc981 */ /* 0x000f28000c1e1900 */
[----:B------:R-:W4:Y:S04]  /*14b0*/  @!P4 LDG.E R22, desc[UR8][R20.64+0x18] ;  /* 0x000018081416c981 */ /* 0x000f28000c1e1900 */
[----:B------:R-:W4:Y:S04]  /*14c0*/  @!P6 LDG.E R24, desc[UR8][R20.64+0x1c] ;  /* 0x00001c081418e981 */ /* 0x000f28000c1e1900 */
[----:B------:R-:W4:Y:S01]  /*14d0*/  @!P6 LDG.E R17, desc[UR8][R16.64] ;  /* 0x000000081011e981 */ /* 0x000f22000c1e1900 */
[----:B------:R-:W-:-:S04]  /*14e0*/  UIADD3 UR4, UPT, UPT, UR4, 0x1, URZ ;  /* 0x0000000104047890 */ /* 0x000fc8000fffe0ff */
[----:B------:R-:W-:Y:S01]  /*14f0*/  UISETP.NE.AND UP0, UPT, UR4, UR5, UPT ;  /* 0x000000050400728c */ /* 0x000fe2000bf05270 */
[----:B-----5:R-:W-:-:S04]  /*1500*/  @!P1 FFMA R4, R25, R23, R4 ;  /* 0x0000001719049223 */ /* 0x020fc80000000004 */
[----:B------:R-:W-:-:S04]  /*1510*/  @!P3 FFMA R4, R27, R19, R4 ;  /* 0x000000131b04b223 */ /* 0x000fc80000000004 */
[----:B---3--:R-:W-:-:S04]  /*1520*/  @!P2 FFMA R4, R29, R10, R4 ;  /* 0x0000000a1d04a223 */ /* 0x008fc80000000004 */
[----:B--2---:R-:W-:-:S04]  /*1530*/  @!P5 FFMA R4, R18, R13, R4 ;  /* 0x0000000d1204d223 */ /* 0x004fc80000000004 */
[----:B----4-:R-:W-:-:S04]  /*1540*/  @!P4 FFMA R4, R22, R15, R4 ;  /* 0x0000000f1604c223 */ /* 0x010fc80000000004 */
[----:B------:R-:W-:Y:S01]  /*1550*/  @!P6 FFMA R4, R24, R17, R4 ;  /* 0x000000111804e223 */ /* 0x000fe20000000004 */
[----:B------:R-:W-:Y:S06]  /*1560*/  BRA.U UP0, `(.L_x_1) ;  /* 0xffffffed00007547 */ /* 0x000fec000b83ffff */
.L_x_0:
[----:B------:R-:W0:Y:S01]  /*1570*/  LDCU UR4, c[0x0][0x380] ;  /* 0x00007000ff0477ac */ /* 0x000e220008000800 */
[----:B------:R-:W-:-:S04]  /*1580*/  ISETP.GE.AND P0, PT, R7, UR18, PT ;  /* 0x0000001207007c0c */ /* 0x000fc8000bf06270 */
[----:B0-----:R-:W-:-:S13]  /*1590*/  ISETP.GE.OR P0, PT, R6, UR4, P0 ;  /* 0x0000000406007c0c */ /* 0x001fda0008706670 */
[----:B------:R-:W-:Y:S05]  /*15a0*/  @P0 EXIT ;  /* 0x000000000000094d */ /* 0x000fea0003800000 */
[----:B------:R-:W0:Y:S01]  /*15b0*/  LDCU UR4, c[0x0][0x364] ;  /* 0x00006c80ff0477ac */ /* 0x000e220008000800 */
[----:B------:R-:W1:Y:S01]  /*15c0*/  LDC.64 R6, c[0x0][0x3a0] ;  /* 0x0000e800ff067b82 */ /* 0x000e620000000a00 */
[----:B------:R-:W2:Y:S01]  /*15d0*/  LDCU UR5, c[0x0][0x360] ;  /* 0x00006c00ff0577ac */ /* 0x000ea20008000800 */
[----:B0-----:R-:W-:Y:S02]  /*15e0*/  IMAD R0, R0, UR4, R3 ;  /* 0x0000000400007c24 */ /* 0x001fe4000f8e0203 */
[----:B--2---:R-:W-:-:S04]  /*15f0*/  IMAD R5, R2, UR5, R5 ;  /* 0x0000000502057c24 */ /* 0x004fc8000f8e0205 */
[----:B------:R-:W-:-:S04]  /*1600*/  IMAD R3, R0, UR18, R5 ;  /* 0x0000001200037c24 */ /* 0x000fc8000f8e0205 */
[----:B-1----:R-:W-:-:S05]  /*1610*/  IMAD.WIDE.U32 R2, R3, 0x4, R6 ;  /* 0x0000000403027825 */ /* 0x002fca00078e0006 */
[----:B------:R-:W-:Y:S01]  /*1620*/  STG.E desc[UR8][R2.64], R4 ;  /* 0x0000000402007986 */ /* 0x000fe2000c101908 */
[----:B------:R-:W-:Y:S05]  /*1630*/  EXIT ;  /* 0x000000000000794d */ /* 0x000fea0003800000 */
.L_x_2:
[----:B------:R-:W-:-:S00]  /*1640*/  BRA `(.L_x_2) ;  /* 0xfffffffc00fc7947 */ /* 0x000fc0000383ffff */
[----:B------:R-:W-:-:S00]  /*1650*/  NOP ;  /* 0x0000000000007918 */ /* 0x000fc00000000000 */
        /* <DEDUP_REMOVED lines=10> */
.L_x_14:


//--------------------- .text._Z20matMul_shared_kerneliiiPKfS0_Pf --------------------------
	.section	.text._Z20matMul_shared_kerneliiiPKfS0_Pf,"ax",@progbits
	.align	128
        .global         _Z20matMul_shared_kerneliiiPKfS0_Pf
        .type           _Z20matMul_shared_kerneliiiPKfS0_Pf,@function
        .size           _Z20matMul_shared_kerneliiiPKfS0_Pf,(.L_x_15 - _Z20matMul_shared_kerneliiiPKfS0_Pf)
        .other          _Z20matMul_shared_kerneliiiPKfS0_Pf,@"STO_CUDA_ENTRY STV_DEFAULT"
_Z20matMul_shared_kerneliiiPKfS0_Pf:
.text._Z20matMul_shared_kerneliiiPKfS0_Pf:
        /* <DEDUP_REMOVED lines=13> */
[----:B------:R-:W0:Y:S01]  /*00d0*/  S2UR UR7, SR_CgaCtaId ;  /* 0x00000000000779c3 */ /* 0x000e220000008800 */
[----:B------:R-:W1:Y:S01]  /*00e0*/  LDCU UR11, c[0x0][0x388] ;  /* 0x00007100ff0b77ac */ /* 0x000e620008000800 */
[----:B------:R-:W-:Y:S01]  /*00f0*/  IMAD R16, R24, UR10, R3 ;  /* 0x0000000a18107c24 */ /* 0x000fe2000f8e0203 */
[----:B------:R-:W-:Y:S01]  /*0100*/  MOV R23, RZ ;  /* 0x000000ff00177202 */ /* 0x000fe20000000f00 */
[----:B------:R-:W2:Y:S01]  /*0110*/  LDCU UR12, c[0x0][0x380] ;  /* 0x00007000ff0c77ac */ /* 0x000ea20008000800 */
[----:B------:R-:W-:-:S03]  /*0120*/  MOV R7, R3 ;  /* 0x0000000300077202 */ /* 0x000fc60000000f00 */
[----:B------:R-:W3:Y:S01]  /*0130*/  LDC R4, c[0x0][0x388] ;  /* 0x0000e200ff047b82 */ /* 0x000ee20000000800 */
[----:B------:R-:W-:Y:S01]  /*0140*/  UMOV UR5, 0x400 ;  /* 0x0000040000057882 */ /* 0x000fe20000000000 */
[----:B------:R-:W-:Y:S01]  /*0150*/  UIADD3 UR4, UPT, UPT, UR10, 0x1f, URZ ;  /* 0x0000001f0a047890 */ /* 0x000fe2000fffe0ff */
[----:B------:R-:W-:Y:S01]  /*0160*/  MOV R6, R0 ;  /* 0x0000000000067202 */ /* 0x000fe20000000f00 */
[----:B------:R-:W-:Y:S02]  /*0170*/  UIADD3 UR6, UPT, UPT, UR5, 0x1000, URZ ;  /* 0x0000100005067890 */ /* 0x000fe4000fffe0ff */
[----:B------:R-:W-:Y:S01]  /*0180*/  USHF.R.U32.HI UR4, URZ, 0x5, UR4 ;  /* 0x00000005ff047899 */ /* 0x000fe20008011604 */
[----:B------:R-:W4:Y:S01]  /*0190*/  LDCU UR13, c[0x0][0x384] ;  /* 0x00007080ff0d77ac */ /* 0x000f220008000800 */
[----:B-1----:R-:W-:Y:S02]  /*01a0*/  IMAD R17, R0, UR11, R3 ;  /* 0x0000000b00117c24 */ /* 0x002fe4000f8e0203 */
[----:B------:R-:W-:Y:S01]  /*01b0*/  UIADD3 UR4, UPT, UPT, -UR4, URZ, URZ ;  /* 0x000000ff04047290 */ /* 0x000fe2000fffe1ff */
[----:B--2---:R-:W-:Y:S01]  /*01c0*/  ISETP.GE.AND P1, PT, R24, UR12, PT ;  /* 0x0000000c18007c0c */ /* 0x004fe2000bf26270 */
[----:B0-----:R-:W-:Y:S01]  /*01d0*/  ULEA UR5, UR7, UR5, 0x18 ;  /* 0x0000000507057291 */ /* 0x001fe2000f8ec0ff */
[----:B------:R-:W-:Y:S01]  /*01e0*/  LEA R17, R2, R17, 0x5 ;  /* 0x0000001102117211 */ /* 0x000fe200078e28ff */
[----:B------:R-:W-:-:S04]  /*01f0*/  ULEA UR6, UR7, UR6, 0x18 ;  /* 0x0000000607067291 */ /* 0x000fc8000f8ec0ff */
[C---:B------:R-:W-:Y:S02]  /*0200*/  LEA R22, R0.reuse, UR5, 0x7 ;  /* 0x0000000500167c11 */ /* 0x040fe4000f8e38ff */
[C---:B------:R-:W-:Y:S02]  /*0210*/  LEA R19, R3.reuse, UR6, 0x2 ;  /* 0x0000000603137c11 */ /* 0x040fe4000f8e10ff */
[----:B------:R-:W-:Y:S02]  /*0220*/  LEA R20, R3, R22, 0x2 ;  /* 0x0000001603147211 */ /* 0x000fe400078e10ff */
[----:B----4-:R-:W-:-:S07]  /*0230*/  LEA R18, R0, R19, 0x7 ;  /* 0x0000001300127211 */ /* 0x010fce00078e38ff */
.L_x_4:
[----:B------:R-:W-:Y:S01]  /*0240*/  ISETP.GE.U32.AND P0, PT, R6, UR13, PT ;  /* 0x0000000d06007c0c */ /* 0x000fe2000bf06070 */
[----:B------:R-:W-:Y:S01]  /*0250*/  HFMA2 R29, -RZ, RZ, 0, 0 ;  /* 0x00000000ff1d7431 */ /* 0x000fe200000001ff */
[----:B------:R-:W-:Y:S02]  /*0260*/  ISETP.GE.U32.OR P2, PT, R7, UR13, P1 ;  /* 0x0000000d07007c0c */ /* 0x000fe40008f46470 */
[----:B---3--:R-:W-:Y:S02]  /*0270*/  ISETP.GE.OR P0, PT, R21, R4, P0 ;  /* 0x000000041500720c */ /* 0x008fe40000706670 */
[----:B------:R-:W-:-:S09]  /*0280*/  MOV R27, RZ ;  /* 0x000000ff001b7202 */ /* 0x000fd20000000f00 */
[----:B------:R-:W0:Y:S08]  /*0290*/  @!P2 LDC.64 R10, c[0x0][0x390] ;  /* 0x0000e400ff0aab82 */ /* 0x000e300000000a00 */
[----:B------:R-:W1:Y:S01]  /*02a0*/  @!P0 LDC.64 R8, c[0x0][0x398] ;  /* 0x0000e600ff088b82 */ /* 0x000e620000000a00 */
[----:B0-----:R-:W-:-:S05]  /*02b0*/  @!P2 IMAD.WIDE.U32 R10, R16, 0x4, R10 ;  /* 0x00000004100aa825 */ /* 0x001fca00078e000a */
[----:B------:R-:W2:Y:S01]  /*02c0*/  @!P2 LDG.E R27, desc[UR8][R10.64] ;  /* 0x000000080a1ba981 */ /* 0x000ea2000c1e1900 */
[----:B-1----:R-:W-:-:S05]  /*02d0*/  @!P0 IMAD.WIDE.U32 R8, R17, 0x4, R8 ;  /* 0x0000000411088825 */ /* 0x002fca00078e0008 */
[----:B------:R-:W3:Y:S04]  /*02e0*/  @!P0 LDG.E R29, desc[UR8][R8.64] ;  /* 0x00000008081d8981 */ /* 0x000ee8000c1e1900 */
[----:B--2---:R-:W-:Y:S04]  /*02f0*/  STS [R20], R27 ;  /* 0x0000001b14007388 */ /* 0x004fe80000000800 */
[----:B---3--:R-:W-:Y:S01]  /*0300*/  STS [R18], R29 ;  /* 0x0000001d12007388 */ /* 0x008fe20000000800 */
[----:B------:R-:W-:Y:S06]  /*0310*/  BAR.SYNC.DEFER_BLOCKING 0x0 ;  /* 0x0000000000007b1d */ /* 0x000fec0000010000 */
[----:B------:R-:W-:Y:S04]  /*0320*/  LDS R26, [R19] ;  /* 0x00000000131a7984 */ /* 0x000fe80000000800 */
[----:B------:R-:W0:Y:S04]  /*0330*/  LDS.128 R12, [R22] ;  /* 0x00000000160c7984 */ /* 0x000e280000000c00 */
[----:B------:R-:W1:Y:S04]  /*0340*/  LDS R28, [R19+0x80] ;  /* 0x00008000131c7984 */ /* 0x000e680000000800 */
[----:B------:R-:W2:Y:S04]  /*0350*/  LDS R25, [R19+0x100] ;  /* 0x0001000013197984 */ /* 0x000ea80000000800 */
[----:B------:R-:W-:Y:S01]  /*0360*/  LDS.128 R8, [R22+0x10] ;  /* 0x0000100016087984 */ /* 0x000fe20000000c00 */
[----:B0-----:R-:W-:-:S03]  /*0370*/  FFMA R26, R12, R26, R23 ;  /* 0x0000001a0c1a7223 */ /* 0x001fc60000000017 */
[----:B------:R-:W0:Y:S01]  /*0380*/  LDS R12, [R19+0x180] ;  /* 0x00018000130c7984 */ /* 0x000e220000000800 */
[----:B-1----:R-:W-:-:S03]  /*0390*/  FFMA R28, R28, R13, R26 ;  /* 0x0000000d1c1c7223 */ /* 0x002fc6000000001a */
[----:B------:R-:W1:Y:S04]  /*03a0*/  LDS R13, [R19+0x200] ;  /* 0x00020000130d7984 */ /* 0x000e680000000800 */
[----:B------:R-:W3:Y:S01]  /*03b0*/  LDS R26, [R19+0x280] ;  /* 0x00028000131a7984 */ /* 0x000ee20000000800 */
[----:B--2---:R-:W-:-:S03]  /*03c0*/  FFMA R25, R25, R14, R28 ;  /* 0x0000000e19197223 */ /* 0x004fc6000000001c */
[----:B------:R-:W2:Y:S01]  /*03d0*/  LDS R23, [R19+0x300] ;  /* 0x0003000013177984 */ /* 0x000ea20000000800 */
[----:B0-----:R-:W-:-:S03]  /*03e0*/  FFMA R15, R12, R15, R25 ;  /* 0x0000000f0c0f7223 */ /* 0x001fc60000000019 */
[----:B------:R-:W-:Y:S01]  /*03f0*/  LDS R25, [R19+0x400] ;  /* 0x0004000013197984 */ /* 0x000fe20000000800 */
[----:B-1----:R-:W-:-:S03]  /*0400*/  FFMA R13, R8, R13, R15 ;  /* 0x0000000d080d7223 */ /* 0x002fc6000000000f */
[----:B------:R-:W0:Y:S01]  /*0410*/  LDS R8, [R19+0x380] ;  /* 0x0003800013087984 */ /* 0x000e220000000800 */
[----:B---3--:R-:W-:-:S03]  /*0420*/  FFMA R28, R26, R9, R13 ;  /* 0x000000091a1c7223 */ /* 0x008fc6000000000d */
[----:B------:R-:W1:Y:S04]  /*0430*/  LDS.128 R12, [R22+0x20] ;  /* 0x00002000160c7984 */ /* 0x000e680000000c00 */
[----:B------:R-:W3:Y:S01]  /*0440*/  LDS R26, [R19+0x480] ;  /* 0x00048000131a7984 */ /* 0x000ee20000000800 */
[----:B--2---:R-:W-:-:S03]  /*0450*/  FFMA R9, R23, R10, R28 ;  /* 0x0000000a17097223 */ /* 0x004fc6000000001c */
[----:B------:R-:W2:Y:S01]  /*0460*/  LDS R23, [R19+0x500] ;  /* 0x0005000013177984 */ /* 0x000ea20000000800 */
[----:B0-----:R-:W-:-:S04]  /*0470*/  FFMA R9, R8, R11, R9 ;  /* 0x0000000b08097223 */ /* 0x001fc80000000009 */
[----:B-1----:R-:W-:Y:S02]  /*0480*/  FFMA R9, R12, R25, R9 ;  /* 0x000000190c097223 */ /* 0x002fe40000000009 */
[----:B------:R-:W0:Y:S02]  /*0490*/  LDS R12, [R19+0x580] ;  /* 0x00058000130c7984 */ /* 0x000e240000000800 */
[----:B---3--:R-:W-:Y:S02]  /*04a0*/  FFMA R28, R26, R13, R9 ;  /* 0x0000000d1a1c7223 */ /* 0x008fe40000000009 */
[----:B------:R-:W-:Y:S04]  /*04b0*/  LDS R25, [R19+0x600] ;  /* 0x0006000013197984 */ /* 0x000fe80000000800 */
        /* <DEDUP_REMOVED lines=36> */
[----:B------:R-:W1:Y:S01]  /*0700*/  LDS.128 R8, [R22+0x70] ;  /* 0x0000700016087984 */ /* 0x000e620000000c00 */
[----:B--2---:R-:W-:-:S03]  /*0710*/  FFMA R23, R23, R14, R26 ;  /* 0x0000000e17177223 */ /* 0x004fc6000000001a */
[----:B------:R-:W2:Y:S04]  /*0720*/  LDS R25, [R19+0xe80] ;  /* 0x000e800013197984 */ /* 0x000ea80000000800 */
[----:B------:R-:W3:Y:S04]  /*0730*/  LDS R26, [R19+0xf00] ;  /* 0x000f0000131a7984 */ /* 0x000ee80000000800 */
[----:B------:R-:W4:Y:S01]  /*0740*/  LDS R14, [R19+0xf80] ;  /* 0x000f8000130e7984 */ /* 0x000f220000000800 */
[----:B------:R-:W-:-:S04]  /*0750*/  UIADD3 UR4, UPT, UPT, UR4, 0x1, URZ ;  /* 0x0000000104047890 */ /* 0x000fc8000fffe0ff */
[----:B------:R-:W-:Y:S01]  /*0760*/  UISETP.NE.AND UP0, UPT, UR4, URZ, UPT ;  /* 0x000000ff0400728c */ /* 0x000fe2000bf05270 */
[----:B0-----:R-:W-:-:S04]  /*0770*/  FFMA R15, R12, R15, R23 ;  /* 0x0000000f0c0f7223 */ /* 0x001fc80000000017 */
[----:B-1----:R-:W-:-:S04]  /*0780*/  FFMA R8, R8, R13, R15 ;  /* 0x0000000d08087223 */ /* 0x002fc8000000000f */
[----:B--2---:R-:W-:-:S04]  /*0790*/  FFMA R9, R25, R9, R8 ;  /* 0x0000000919097223 */ /* 0x004fc80000000008 */
[----:B---3--:R-:W-:Y:S01]  /*07a0*/  FFMA R9, R26, R10, R9 ;  /* 0x0000000a1a097223 */ /* 0x008fe20000000009 */
[----:B------:R-:W-:Y:S02]  /*07b0*/  IADD3 R6, PT, PT, R6, 0x20, RZ ;  /* 0x0000002006067810 */ /* 0x000fe40007ffe0ff */
[----:B------:R-:W-:Y:S01]  /*07c0*/  IADD3 R7, PT, PT, R7, 0x20, RZ ;  /* 0x0000002007077810 */ /* 0x000fe20007ffe0ff */
[----:B----4-:R-:W-:Y:S01]  /*07d0*/  FFMA R23, R14, R11, R9 ;  /* 0x0000000b0e177223 */ /* 0x010fe20000000009 */
[----:B------:R-:W-:Y:S02]  /*07e0*/  IADD3 R16, PT, PT, R16, 0x20, RZ ;  /* 0x0000002010107810 */ /* 0x000fe40007ffe0ff */
[----:B------:R-:W-:Y:S01]  /*07f0*/  LEA R17, R4, R17, 0x5 ;  /* 0x0000001104117211 */ /* 0x000fe200078e28ff */
[----:B------:R-:W-:Y:S06]  /*0800*/  BAR.SYNC.DEFER_BLOCKING 0x0 ;  /* 0x0000000000007b1d */ /* 0x000fec0000010000 */
[----:B------:R-:W-:Y:S05]  /*0810*/  BRA.U UP0, `(.L_x_4) ;  /* 0xfffffff900887547 */ /* 0x000fea000b83ffff */
.L_x_3:
        /* <DEDUP_REMOVED lines=13> */
.L_x_5:
        /* <DEDUP_REMOVED lines=9> */
.L_x_15:


//--------------------- .text._Z18longrunning_kernelllPKdPd --------------------------
	.section	.text._Z18longrunning_kernelllPKdPd,"ax",@progbits
	.align	128
        .global         _Z18longrunning_kernelllPKdPd
        .type           _Z18longrunning_kernelllPKdPd,@function
        .size           _Z18longrunning_kernelllPKdPd,(.L_x_16 - _Z18longrunning_kernelllPKdPd)
        .other          _Z18longrunning_kernelllPKdPd,@"STO_CUDA_ENTRY STV_DEFAULT"
_Z18longrunning_kernelllPKdPd:
.text._Z18longrunning_kernelllPKdPd:
[----:B------:R-:W-:Y:S01]  /*0000*/  LDC R1, c[0x0][0x37c] ;  /* 0x0000df00ff017b82 */ /* 0x000fe20000000800 */
[----:B------:R-:W0:Y:S07]  /*0010*/  S2R R3, SR_TID.X ;  /* 0x0000000000037919 */ /* 0x000e2e0000002100 */
[----:B------:R-:W0:Y:S01]  /*0020*/  S2UR UR4, SR_CTAID.X ;  /* 0x00000000000479c3 */ /* 0x000e220000002500 */
[----:B------:R-:W1:Y:S07]  /*0030*/  LDCU.64 UR6, c[0x0][0x380] ;  /* 0x00007000ff0677ac */ /* 0x000e6e0008000a00 */
[----:B------:R-:W0:Y:S02]  /*0040*/  LDC R0, c[0x0][0x360] ;  /* 0x0000d800ff007b82 */ /* 0x000e240000000800 */
[----:B0-----:R-:W-:-:S05]  /*0050*/  IMAD R0, R0, UR4, R3 ;  /* 0x0000000400007c24 */ /* 0x001fca000f8e0203 */
[----:B-1----:R-:W-:Y:S02]  /*0060*/  ISETP.GE.U32.AND P0, PT, R0, UR6, PT ;  /* 0x0000000600007c0c */ /* 0x002fe4000bf06070 */
[----:B------:R-:W-:-:S04]  /*0070*/  SHF.R.S32.HI R3, RZ, 0x1f, R0 ;  /* 0x0000001fff037819 */ /* 0x000fc80000011400 */
[----:B------:R-:W-:-:S13]  /*0080*/  ISETP.GE.AND.EX P0, PT, R3, UR7, PT, P0 ;  /* 0x0000000703007c0c */ /* 0x000fda000bf06300 */
[----:B------:R-:W-:Y:S05]  /*0090*/  @P0 EXIT ;  /* 0x000000000000094d */ /* 0x000fea0003800000 */
[----:B------:R-:W0:Y:S01]  /*00a0*/  LDC.64 R8, c[0x0][0x388] ;  /* 0x0000e200ff087b82 */ /* 0x000e220000000a00 */
[----:B------:R-:W1:Y:S01]  /*00b0*/  LDCU.64 UR6, c[0x0][0x398] ;  /* 0x00007300ff0677ac */ /* 0x000e620008000a00 */
[C---:B------:R-:W-:Y:S01]  /*00c0*/  IMAD.SHL.U32 R4, R0.reuse, 0x8, RZ ;  /* 0x0000000800047824 */ /* 0x040fe200078e00ff */
[----:B------:R-:W-:Y:S01]  /*00d0*/  SHF.L.U64.HI R0, R0, 0x3, R3 ;  /* 0x0000000300007819 */ /* 0x000fe20000010203 */
[----:B------:R-:W2:Y:S03]  /*00e0*/  LDCU.64 UR4, c[0x0][0x358] ;  /* 0x00006b00ff0477ac */ /* 0x000ea60008000a00 */
[----:B-1----:R-:W-:-:S04]  /*00f0*/  IADD3 R2, P1, PT, R4, UR6, RZ ;  /* 0x0000000604027c10 */ /* 0x002fc8000ff3e0ff */
[----:B------:R-:W-:Y:S02]  /*0100*/  IADD3.X R3, PT, PT, R0, UR7, RZ, P1, !PT ;  /* 0x0000000700037c10 */ /* 0x000fe40008ffe4ff */
[----:B0-----:R-:W-:-:S03]  /*0110*/  ISETP.GE.U32.AND P0, PT, R8, 0x1, PT ;  /* 0x000000010800780c */ /* 0x001fc60003f06070 */
[----:B--2---:R0:W-:Y:S01]  /*0120*/  STG.E.64 desc[UR4][R2.64], RZ ;  /* 0x000000ff02007986 */ /* 0x0041e2000c101b04 */
[----:B------:R-:W-:-:S13]  /*0130*/  ISETP.GE.AND.EX P0, PT, R9, RZ, PT, P0 ;  /* 0x000000ff0900720c */ /* 0x000fda0003f06300 */
[----:B0-----:R-:W-:Y:S05]  /*0140*/  @!P0 EXIT ;  /* 0x000000000000894d */ /* 0x001fea0003800000 */
[----:B------:R-:W0:Y:S01]  /*0150*/  LDCU.64 UR6, c[0x0][0x390] ;  /* 0x00007200ff0677ac */ /* 0x000e220008000a00 */
[----:B------:R-:W-:Y:S01]  /*0160*/  ISETP.GE.U32.AND P0, PT, R8, 0x4, PT ;  /* 0x000000040800780c */ /* 0x000fe20003f06070 */
[----:B------:R-:W-:Y:S01]  /*0170*/  IMAD.MOV.U32 R6, RZ, RZ, RZ ;  /* 0x000000ffff067224 */ /* 0x000fe200078e00ff */
[----:B------:R-:W-:Y:S02]  /*0180*/  CS2R R10, SRZ ;  /* 0x00000000000a7805 */ /* 0x000fe4000001ff00 */
[----:B------:R-:W-:Y:S02]  /*0190*/  ISETP.GE.U32.AND.EX P0, PT, R9, RZ, PT, P0 ;  /* 0x000000ff0900720c */ /* 0x000fe40003f06100 */
[----:B0-----:R-:W-:-:S04]  /*01a0*/  IADD3 R4, P1, PT, R4, UR6, RZ ;  /* 0x0000000604047c10 */ /* 0x001fc8000ff3e0ff */
[----:B------:R-:W-:Y:S02]  /*01b0*/  IADD3.X R5, PT, PT, R0, UR7, RZ, P1, !PT ;  /* 0x0000000700057c10 */ /* 0x000fe40008ffe4ff */
[----:B------:R-:W-:-:S05]  /*01c0*/  LOP3.LUT R0, R8, 0x3, RZ, 0xc0, !PT ;  /* 0x0000000308007812 */ /* 0x000fca00078ec0ff */
[----:B------:R-:W-:Y:S05]  /*01d0*/  @!P0 BRA `(.L_x_6) ;  /* 0x0000000400c88947 */ /* 0x000fea0003800000 */
[----:B------:R-:W-:Y:S02]  /*01e0*/  LOP3.LUT R7, R8, 0xfffffffc, RZ, 0xc0, !PT ;  /* 0xfffffffc08077812 */ /* 0x000fe400078ec0ff */
[----:B------:R-:W-:Y:S02]  /*01f0*/  CS2R R10, SRZ ;  /* 0x00000000000a7805 */ /* 0x000fe4000001ff00 */
[----:B------:R-:W-:Y:S02]  /*0200*/  LOP3.LUT R8, R9, 0x7fffffff, RZ, 0xc0, !PT ;  /* 0x7fffffff09087812 */ /* 0x000fe400078ec0ff */
[----:B------:R-:W-:-:S04]  /*0210*/  ISETP.GT.U32.AND P0, PT, R7, RZ, PT ;  /* 0x000000ff0700720c */ /* 0x000fc80003f04070 */
[----:B------:R-:W-:-:S13]  /*0220*/  ISETP.GT.AND.EX P0, PT, R8, RZ, PT, P0 ;  /* 0x000000ff0800720c */ /* 0x000fda0003f04300 */
[----:B------:R-:W-:Y:S05]  /*0230*/  @!P0 BRA `(.L_x_7) ;  /* 0x00000004006c8947 */ /* 0x000fea0003800000 */
[----:B------:R-:W-:Y:S02]  /*0240*/  ISETP.GT.U32.AND P1, PT, R7, 0xc, PT ;  /* 0x0000000c0700780c */ /* 0x000fe40003f24070 */
[----:B------:R-:W-:Y:S02]  /*0250*/  PLOP3.LUT P0, PT, PT, PT, PT, 0x80, 0x8 ;  /* 0x000000000008781c */ /* 0x000fe40003f0f070 */
[----:B------:R-:W-:-:S13]  /*0260*/  ISETP.GT.AND.EX P1, PT, R8, RZ, PT, P1 ;  /* 0x000000ff0800720c */ /* 0x000fda0003f24310 */
[----:B------:R-:W-:Y:S05]  /*0270*/  @!P1 BRA `(.L_x_8) ;  /* 0x0000000000d89947 */ /* 0x000fea0003800000 */
[----:B------:R-:W-:-:S13]  /*0280*/  PLOP3.LUT P0, PT, PT, PT, PT, 0x8, 0x80 ;  /* 0x000000000080781c */ /* 0x000fda0003f0e170 */
.L_x_9:
[----:B--2---:R-:W2:Y:S02]  /*0290*/  LDG.E.64 R12, desc[UR4][R4.64] ;  /* 0x00000004040c7981 */ /* 0x004ea4000c1e1b00 */
[----:B--2---:R-:W-:-:S07]  /*02a0*/  DADD R12, R12, R10 ;  /* 0x000000000c0c7229 */ /* 0x004fce000000000a */
[----:B------:R0:W-:Y:S04]  /*02b0*/  STG.E.64 desc[UR4][R2.64], R12 ;  /* 0x0000000c02007986 */ /* 0x0001e8000c101b04 */
[----:B------:R-:W2:Y:S02]  /*02c0*/  LDG.E.64 R10, desc[UR4][R4.64] ;  /* 0x00000004040a7981 */ /* 0x000ea4000c1e1b00 */
[----:B--2---:R-:W-:-:S07]  /*02d0*/  DADD R10, R12, R10 ;  /* 0x000000000c0a7229 */ /* 0x004fce000000000a */
[----:B------:R1:W-:Y:S04]  /*02e0*/  STG.E.64 desc[UR4][R2.64], R10 ;  /* 0x0000000a02007986 */ /* 0x0003e8000c101b04 */
[----:B------:R-:W2:Y:S02]  /*02f0*/  LDG.E.64 R14, desc[UR4][R4.64] ;  /* 0x00000004040e7981 */ /* 0x000ea4000c1e1b00 */
[----:B--2---:R-:W-:-:S07]  /*0300*/  DADD R14, R10, R14 ;  /* 0x000000000a0e7229 */ /* 0x004fce000000000e */
[----:B------:R2:W-:Y:S04]  /*0310*/  STG.E.64 desc[UR4][R2.64], R14 ;  /* 0x0000000e02007986 */ /* 0x0005e8000c101b04 */
[----:B------:R-:W3:Y:S02]  /*0320*/  LDG.E.64 R16, desc[UR4][R4.64] ;  /* 0x0000000404107981 */ /* 0x000ee4000c1e1b00 */
[----:B---3--:R-:W-:-:S07]  /*0330*/  DADD R16, R14, R16 ;  /* 0x000000000e107229 */ /* 0x008fce0000000010 */
[----:B------:R3:W-:Y:S04]  /*0340*/  STG.E.64 desc[UR4][R2.64], R16 ;  /* 0x0000001002007986 */ /* 0x0007e8000c101b04 */
[----:B------:R-:W4:Y:S02]  /*0350*/  LDG.E.64 R18, desc[UR4][R4.64] ;  /* 0x0000000404127981 */ /* 0x000f24000c1e1b00 */
[----:B----4-:R-:W-:-:S07]  /*0360*/  DADD R18, R16, R18 ;  /* 0x0000000010127229 */ /* 0x010fce0000000012 */
[----:B------:R4:W-:Y:S04]  /*0370*/  STG.E.64 desc[UR4][R2.64], R18 ;  /* 0x0000001202007986 */ /* 0x0009e8000c101b04 */
[----:B0-----:R-:W5:Y:S02]  /*0380*/  LDG.E.64 R12, desc[UR4][R4.64] ;  /* 0x00000004040c7981 */ /* 0x001f64000c1e1b00 */
[----:B-----5:R-:W-:-:S07]  /*0390*/  DADD R12, R18, R12 ;  /* 0x00000000120c7229 */ /* 0x020fce000000000c */
[----:B------:R0:W-:Y:S04]  /*03a0*/  STG.E.64 desc[UR4][R2.64], R12 ;  /* 0x0000000c02007986 */ /* 0x0001e8000c101b04 */
[----:B-1----:R-:W5:Y:S02]  /*03b0*/  LDG.E.64 R10, desc[UR4][R4.64] ;  /* 0x00000004040a7981 */ /* 0x002f64000c1e1b00 */
[----:B-----5:R-:W-:-:S07]  /*03c0*/  DADD R10, R12, R10 ;  /* 0x000000000c0a7229 */ /* 0x020fce000000000a */
[----:B------:R1:W-:Y:S04]  /*03d0*/  STG.E.64 desc[UR4][R2.64], R10 ;  /* 0x0000000a02007986 */ /* 0x0003e8000c101b04 */
[----:B--2---:R-:W2:Y:S02]  /*03e0*/  LDG.E.64 R14, desc[UR4][R4.64] ;  /* 0x00000004040e7981 */ /* 0x004ea4000c1e1b00 */
[----:B--2---:R-:W-:-:S07]  /*03f0*/  DADD R14, R10, R14 ;  /* 0x000000000a0e7229 */ /* 0x004fce000000000e */
[----:B------:R2:W-:Y:S04]  /*0400*/  STG.E.64 desc[UR4][R2.64], R14 ;  /* 0x0000000e02007986 */ /* 0x0005e8000c101b04 */
[----:B---3--:R-:W3:Y:S02]  /*0410*/  LDG.E.64 R16, desc[UR4][R4.64] ;  /* 0x0000000404107981 */ /* 0x008ee4000c1e1b00 */
[----:B---3--:R-:W-:-:S07]  /*0420*/  DADD R16, R14, R16 ;  /* 0x000000000e107229 */ /* 0x008fce0000000010 */
[----:B------:R3:W-:Y:S04]  /*0430*/  STG.E.64 desc[UR4][R2.64], R16 ;  /* 0x0000001002007986 */ /* 0x0007e8000c101b04 */
[----:B----4-:R-:W4:Y:S02]  /*0440*/  LDG.E.64 R18, desc[UR4][R4.64] ;  /* 0x0000000404127981 */ /* 0x010f24000c1e1b00 */
        /* <DEDUP_REMOVED lines=14> */
[----:B----4-:R-:W3:Y:S01]  /*0530*/  LDG.E.64 R18, desc[UR4][R4.64] ;  /* 0x0000000404127981 */ /* 0x010ee2000c1e1b00 */
[----:B------:R-:W-:Y:S01]  /*0540*/  IADD3 R7, P1, PT, R7, -0x10, RZ ;  /* 0xfffffff007077810 */ /* 0x000fe20007f3e0ff */
[----:B---3--:R-:W-:-:S07]  /*0550*/  DADD R18, R16, R18 ;  /* 0x0000000010127229 */ /* 0x008fce0000000012 */
[----:B------:R2:W-:Y:S04]  /*0560*/  STG.E.64 desc[UR4][R2.64], R18 ;  /* 0x0000001202007986 */ /* 0x0005e8000c101b04 */
[----:B0-----:R-:W1:Y:S01]  /*0570*/  LDG.E.64 R12, desc[UR4][R4.64] ;  /* 0x00000004040c7981 */ /* 0x001e62000c1e1b00 */
[----:B------:R-:W-:Y:S02]  /*0580*/  IADD3.X R8, PT, PT, R8, -0x1, RZ, P1, !PT ;  /* 0xffffffff08087810 */ /* 0x000fe40000ffe4ff */
[----:B------:R-:W-:-:S04]  /*0590*/  ISETP.GT.U32.AND P1, PT, R7, 0xc, PT ;  /* 0x0000000c0700780c */ /* 0x000fc80003f24070 */
[----:B------:R-:W-:Y:S01]  /*05a0*/  ISETP.GT.AND.EX P1, PT, R8, RZ, PT, P1 ;  /* 0x000000ff0800720c */ /* 0x000fe20003f24310 */
[----:B-1----:R-:W-:-:S07]  /*05b0*/  DADD R10, R18, R12 ;  /* 0x00000000120a7229 */ /* 0x002fce000000000c */
[----:B------:R2:W-:Y:S05]  /*05c0*/  STG.E.64 desc[UR4][R2.64], R10 ;  /* 0x0000000a02007986 */ /* 0x0005ea000c101b04 */
[----:B------:R-:W-:Y:S05]  /*05d0*/  @P1 BRA `(.L_x_9) ;  /* 0xfffffffc002c1947 */ /* 0x000fea000383ffff */
.L_x_8:
[----:B------:R-:W-:-:S04]  /*05e0*/  ISETP.GT.U32.AND P1, PT, R7, 0x4, PT ;  /* 0x000000040700780c */ /* 0x000fc80003f24070 */
[----:B------:R-:W-:-:S13]  /*05f0*/  ISETP.GT.AND.EX P1, PT, R8, RZ, PT, P1 ;  /* 0x000000ff0800720c */ /* 0x000fda0003f24310 */
[----:B------:R-:W-:Y:S05]  /*0600*/  @!P1 BRA `(.L_x_10) ;  /* 0x00000000006c9947 */ /* 0x000fea0003800000 */
[----:B------:R-:W3:Y:S02]  /*0610*/  LDG.E.64 R12, desc[UR4][R4.64] ;  /* 0x00000004040c7981 */ /* 0x000ee4000c1e1b00 */
[----:B---3--:R-:W-:-:S07]  /*0620*/  DADD R12, R10, R12 ;  /* 0x000000000a0c7229 */ /* 0x008fce000000000c */
[----:B------:R0:W-:Y:S04]  /*0630*/  STG.E.64 desc[UR4][R2.64], R12 ;  /* 0x0000000c02007986 */ /* 0x0001e8000c101b04 */
[----:B--2---:R-:W2:Y:S02]  /*0640*/  LDG.E.64 R10, desc[UR4][R4.64] ;  /* 0x00000004040a7981 */ /* 0x004ea4000c1e1b00 */
        /* <DEDUP_REMOVED lines=11> */
[----:B0-----:R-:W4:Y:S02]  /*0700*/  LDG.E.64 R12, desc[UR4][R4.64] ;  /* 0x00000004040c7981 */ /* 0x001f24000c1e1b00 */
[----:B----4-:R-:W-:-:S07]  /*0710*/  DADD R12, R18, R12 ;  /* 0x00000000120c7229 */ /* 0x010fce000000000c */
[----:B------:R3:W-:Y:S04]  /*0720*/  STG.E.64 desc[UR4][R2.64], R12 ;  /* 0x0000000c02007986 */ /* 0x0007e8000c101b04 */
[----:B-1----:R-:W2:Y:S02]  /*0730*/  LDG.E.64 R10, desc[UR4][R4.64] ;  /* 0x00000004040a7981 */ /* 0x002ea4000c1e1b00 */
[----:B--2---:R-:W-:-:S07]  /*0740*/  DADD R14, R12, R10 ;  /* 0x000000000c0e7229 */ /* 0x004fce000000000a */
[----:B------:R3:W-:Y:S04]  /*0750*/  STG.E.64 desc[UR4][R2.64], R14 ;  /* 0x0000000e02007986 */ /* 0x0007e8000c101b04 */
[----:B------:R-:W2:Y:S01]  /*0760*/  LDG.E.64 R10, desc[UR4][R4.64] ;  /* 0x00000004040a7981 */ /* 0x000ea2000c1e1b00 */
[----:B------:R-:W-:Y:S02]  /*0770*/  IADD3 R7, P1, PT, R7, -0x8, RZ ;  /* 0xfffffff807077810 */ /* 0x000fe40007f3e0ff */
[----:B------:R-:W-:Y:S02]  /*0780*/  PLOP3.LUT P0, PT, PT, PT, PT, 0x8, 0x80 ;  /* 0x000000000080781c */ /* 0x000fe40003f0e170 */
[----:B------:R-:W-:Y:S01]  /*0790*/  IADD3.X R8, PT, PT, R8, -0x1, RZ, P1, !PT ;  /* 0xffffffff08087810 */ /* 0x000fe20000ffe4ff */
[----:B--2---:R-:W-:-:S07]  /*07a0*/  DADD R10, R14, R10 ;  /* 0x000000000e0a7229 */ /* 0x004fce000000000a */
[----:B------:R3:W-:Y:S04]  /*07b0*/  STG.E.64 desc[UR4][R2.64], R10 ;  /* 0x0000000a02007986 */ /* 0x0007e8000c101b04 */
.L_x_10:
[----:B------:R-:W-:-:S04]  /*07c0*/  ISETP.NE.U32.AND P1, PT, R7, RZ, PT ;  /* 0x000000ff0700720c */ /* 0x000fc80003f25070 */
[----:B------:R-:W-:-:S13]  /*07d0*/  ISETP.NE.OR.EX P0, PT, R8, RZ, P0, P1 ;  /* 0x000000ff0800720c */ /* 0x000fda0000705710 */
[----:B------:R-:W-:Y:S05]  /*07e0*/  @!P0 BRA `(.L_x_6) ;  /* 0x0000000000448947 */ /* 0x000fea0003800000 */
.L_x_7:
[----:B0--3--:R-:W3:Y:S02]  /*07f0*/  LDG.E.64 R12, desc[UR4][R4.64] ;  /* 0x00000004040c7981 */ /* 0x009ee4000c1e1b00 */
[----:B---3--:R-:W-:-:S07]  /*0800*/  DADD R12, R12, R10 ;  /* 0x000000000c0c7229 */ /* 0x008fce000000000a */
[----:B------:R0:W-:Y:S04]  /*0810*/  STG.E.64 desc[UR4][R2.64], R12 ;  /* 0x0000000c02007986 */ /* 0x0001e8000c101b04 */
[----:B--2---:R-:W2:Y:S02]  /*0820*/  LDG.E.64 R10, desc[UR4][R4.64] ;  /* 0x00000004040a7981 */ /* 0x004ea4000c1e1b00 */
[----:B--2---:R-:W-:-:S07]  /*0830*/  DADD R14, R12, R10 ;  /* 0x000000000c0e7229 */ /* 0x004fce000000000a */
[----:B------:R0:W-:Y:S04]  /*0840*/  STG.E.64 desc[UR4][R2.64], R14 ;  /* 0x0000000e02007986 */ /* 0x0001e8000c101b04 */
[----:B------:R-:W2:Y:S01]  /*0850*/  LDG.E.64 R10, desc[UR4][R4.64] ;  /* 0x00000004040a7981 */ /* 0x000ea2000c1e1b00 */
[----:B------:R-:W-:Y:S01]  /*0860*/  IADD3 R7, P0, PT, R7, -0x4, RZ ;  /* 0xfffffffc07077810 */ /* 0x000fe20007f1e0ff */
[----:B--2---:R-:W-:-:S07]  /*0870*/  DADD R16, R14, R10 ;  /* 0x000000000e107229 */ /* 0x004fce000000000a */
[----:B------:R0:W-:Y:S04]  /*0880*/  STG.E.64 desc[UR4][R2.64], R16 ;  /* 0x0000001002007986 */ /* 0x0001e8000c101b04 */
[----:B------:R-:W2:Y:S01]  /*0890*/  LDG.E.64 R10, desc[UR4][R4.64] ;  /* 0x00000004040a7981 */ /* 0x000ea2000c1e1b00 */
[----:B------:R-:W-:Y:S02]  /*08a0*/  IADD3.X R8, PT, PT, R8, -0x1, RZ, P0, !PT ;  /* 0xffffffff08087810 */ /* 0x000fe400007fe4ff */
[----:B------:R-:W-:-:S04]  /*08b0*/  ISETP.NE.U32.AND P0, PT, R7, RZ, PT ;  /* 0x000000ff0700720c */ /* 0x000fc80003f05070 */
[----:B------:R-:W-:Y:S01]  /*08c0*/  ISETP.NE.AND.EX P0, PT, R8, RZ, PT, P0 ;  /* 0x000000ff0800720c */ /* 0x000fe20003f05300 */
[----:B--2---:R-:W-:-:S07]  /*08d0*/  DADD R10, R16, R10 ;  /* 0x00000000100a7229 */ /* 0x004fce000000000a */
[----:B------:R0:W-:Y:S05]  /*08e0*/  STG.E.64 desc[UR4][R2.64], R10 ;  /* 0x0000000a02007986 */ /* 0x0001ea000c101b04 */
[----:B------:R-:W-:Y:S05]  /*08f0*/  @P0 BRA `(.L_x_7) ;  /* 0xfffffffc00bc0947 */ /* 0x000fea000383ffff */
.L_x_6:
[----:B------:R-:W-:-:S04]  /*0900*/  ISETP.NE.U32.AND P0, PT, R0, RZ, PT ;  /* 0x000000ff0000720c */ /* 0x000fc80003f05070 */
[----:B------:R-:W-:-:S13]  /*0910*/  ISETP.NE.AND.EX P0, PT, R6, RZ, PT, P0 ;  /* 0x000000ff0600720c */ /* 0x000fda0003f05300 */
[----:B------:R-:W-:Y:S05]  /*0920*/  @!P0 EXIT ;  /* 0x000000000000894d */ /* 0x000fea0003800000 */
.L_x_11:
[----:B------:R-:W0:Y:S01]  /*0930*/  LDG.E.64 R8, desc[UR4][R4.64] ;  /* 0x0000000404087981 */ /* 0x000e22000c1e1b00 */
[----:B------:R-:W-:-:S04]  /*0940*/  IADD3 R0, P0, PT, R0, -0x1, RZ ;  /* 0xffffffff00007810 */ /* 0x000fc80007f1e0ff */
[----:B------:R-:W-:Y:S02]  /*0950*/  IADD3.X R6, PT, PT, R6, -0x1, RZ, P0, !PT ;  /* 0xffffffff06067810 */ /* 0x000fe400007fe4ff */
[----:B------:R-:W-:-:S04]  /*0960*/  ISETP.NE.U32.AND P0, PT, R0, RZ, PT ;  /* 0x000000ff0000720c */ /* 0x000fc80003f05070 */
[----:B------:R-:W-:Y:S01]  /*0970*/  ISETP.NE.AND.EX P0, PT, R6, RZ, PT, P0 ;  /* 0x000000ff0600720c */ /* 0x000fe20003f05300 */
[----:B0123--:R-:W-:-:S07]  /*0980*/  DADD R10, R8, R10 ;  /* 0x00000000080a7229 */ /* 0x00ffce000000000a */
[----:B------:R1:W-:Y:S05]  /*0990*/  STG.E.64 desc[UR4][R2.64], R10 ;  /* 0x0000000a02007986 */ /* 0x0003ea000c101b04 */
[----:B------:R-:W-:Y:S05]  /*09a0*/  @P0 BRA `(.L_x_11) ;  /* 0xfffffffc00e00947 */ /* 0x000fea000383ffff */
[----:B------:R-:W-:Y:S05]  /*09b0*/  EXIT ;  /* 0x000000000000794d */ /* 0x000fea0003800000 */
.L_x_12:
        /* <DEDUP_REMOVED lines=12> */
.L_x_16:


//--------------------- .text._Z13matAdd_kerneliiPKfS0_Pf --------------------------
	.section	.text._Z13matAdd_kerneliiPKfS0_Pf,"ax",@progbits
	.align	128
        .global         _Z13matAdd_kerneliiPKfS0_Pf
        .type           _Z13matAdd_kerneliiPKfS0_Pf,@function
        .size           _Z13matAdd_kerneliiPKfS0_Pf,(.L_x_17 - _Z13matAdd_kerneliiPKfS0_Pf)
        .other          _Z13matAdd_kerneliiPKfS0_Pf,@"STO_CUDA_ENTRY STV_DEFAULT"
_Z13matAdd_kerneliiPKfS0_Pf:
.text._Z13matAdd_kerneliiPKfS0_Pf:
[----:B------:R-:W-:Y:S01]  /*0000*/  LDC R1, c[0x0][0x37c] ;  /* 0x0000df00ff017b82 */ /* 0x000fe20000000800 */
[----:B------:R-:W0:Y:S07]  /*0010*/  S2R R3, SR_TID.X ;  /* 0x0000000000037919 */ /* 0x000e2e0000002100 */
[----:B------:R-:W0:Y:S01]  /*0020*/  S2UR UR6, SR_CTAID.X ;  /* 0x00000000000679c3 */ /* 0x000e220000002500 */
[----:B------:R-:W1:Y:S01]  /*0030*/  LDCU.64 UR4, c[0x0][0x380] ;  /* 0x00007000ff0477ac */ /* 0x000e620008000a00 */
[----:B------:R-:W2:Y:S06]  /*0040*/  S2R R5, SR_TID.Y ;  /* 0x0000000000057919 */ /* 0x000eac0000002200 */
[----:B------:R-:W0:Y:S08]  /*0050*/  LDC R0, c[0x0][0x360] ;  /* 0x0000d800ff007b82 */ /* 0x000e300000000800 */
[----:B------:R-:W2:Y:S01]  /*0060*/  S2UR UR7, SR_CTAID.Y ;  /* 0x00000000000779c3 */ /* 0x000ea20000002600 */
[----:B-1----:R-:W-:-:S07]  /*0070*/  UIMAD UR4, UR5, UR4, URZ ;  /* 0x00000004050472a4 */ /* 0x002fce000f8e02ff */
[----:B------:R-:W2:Y:S01]  /*0080*/  LDC R2, c[0x0][0x364] ;  /* 0x0000d900ff027b82 */ /* 0x000ea20000000800 */
[----:B0-----:R-:W-:Y:S02]  /*0090*/  IMAD R0, R0, UR6, R3 ;  /* 0x0000000600007c24 */ /* 0x001fe4000f8e0203 */
[----:B--2---:R-:W-:-:S04]  /*00a0*/  IMAD R3, R2, UR7, R5 ;  /* 0x0000000702037c24 */ /* 0x004fc8000f8e0205 */
[----:B------:R-:W-:-:S05]  /*00b0*/  IMAD R9, R3, UR5, R0 ;  /* 0x0000000503097c24 */ /* 0x000fca000f8e0200 */
[----:B------:R-:W-:-:S13]  /*00c0*/  ISETP.GE.AND P0, PT, R9, UR4, PT ;  /* 0x0000000409007c0c */ /* 0x000fda000bf06270 */
[----:B------:R-:W-:Y:S05]  /*00d0*/  @P0 EXIT ;  /* 0x000000000000094d */ /* 0x000fea0003800000 */
[----:B------:R-:W0:Y:S01]  /*00e0*/  LDC.64 R2, c[0x0][0x388] ;  /* 0x0000e200ff027b82 */ /* 0x000e220000000a00 */
[----:B------:R-:W1:Y:S07]  /*00f0*/  LDCU.64 UR4, c[0x0][0x358] ;  /* 0x00006b00ff0477ac */ /* 0x000e6e0008000a00 */
[----:B------:R-:W2:Y:S08]  /*0100*/  LDC.64 R4, c[0x0][0x390] ;  /* 0x0000e400ff047b82 */ /* 0x000eb00000000a00 */
[----:B------:R-:W3:Y:S01]  /*0110*/  LDC.64 R6, c[0x0][0x398] ;  /* 0x0000e600ff067b82 */ /* 0x000ee20000000a00 */
[----:B0-----:R-:W-:-:S06]  /*0120*/  IMAD.WIDE R2, R9, 0x4, R2 ;  /* 0x0000000409027825 */ /* 0x001fcc00078e0202 */
[----:B-1----:R-:W4:Y:S01]  /*0130*/  LDG.E.CONSTANT R2, desc[UR4][R2.64] ;  /* 0x0000000402027981 */ /* 0x002f22000c1e9900 */
[----:B--2---:R-:W-:-:S06]  /*0140*/  IMAD.WIDE R4, R9, 0x4, R4 ;  /* 0x0000000409047825 */ /* 0x004fcc00078e0204 */
[----:B------:R-:W4:Y:S01]  /*0150*/  LDG.E.CONSTANT R5, desc[UR4][R4.64] ;  /* 0x0000000404057981 */ /* 0x000f22000c1e9900 */
[----:B---3--:R-:W-:-:S04]  /*0160*/  IMAD.WIDE R6, R9, 0x4, R6 ;  /* 0x0000000409067825 */ /* 0x008fc800078e0206 */
[----:B----4-:R-:W-:-:S05]  /*0170*/  FADD R9, R2, R5 ;  /* 0x0000000502097221 */ /* 0x010fca0000000000 */
[----:B------:R-:W-:Y:S01]  /*0180*/  STG.E desc[UR4][R6.64], R9 ;  /* 0x0000000906007986 */ /* 0x000fe2000c101904 */
[----:B------:R-:W-:Y:S05]  /*0190*/  EXIT ;  /* 0x000000000000794d */ /* 0x000fea0003800000 */
.L_x_13:
        /* <DEDUP_REMOVED lines=14> */
.L_x_17:


//--------------------- .nv.shared.reserved.0     --------------------------
	.section	.nv.shared.reserved.0,"aw",@nobits
	.weak		__nv_reservedSMEM_offset_0_alias
	.size		__nv_reservedSMEM_offset_0_alias, 0, 64
	.other		__nv_reservedSMEM_offset_0_alias,@"STO_CUDA_RESERVED_SHARED STV_DEFAULT"
__nv_reservedSMEM_offset_0_alias:
	.zero		0
	.zero		64


//--------------------- .nv.shared._Z20matMul_shared_kerneliiiPKfS0_Pf --------------------------
	.section	.nv.shared._Z20matMul_shared_kerneliiiPKfS0_Pf,"aw",@nobits
	.sectionflags	@""
	.align	4
.nv.shared._Z20matMul_shared_kerneliiiPKfS0_Pf:
	.zero		9216


//--------------------- .nv.constant0._Z13matMul_kerneliiiPKfS0_Pf --------------------------
	.section	.nv.constant0._Z13matMul_kerneliiiPKfS0_Pf,"a",@progbits
	.sectionflags	@""
	.align	4
.nv.constant0._Z13matMul_kerneliiiPKfS0_Pf:
	.zero		936


//--------------------- .nv.constant0._Z20matMul_shared_kerneliiiPKfS0_Pf --------------------------
	.section	.nv.constant0._Z20matMul_shared_kerneliiiPKfS0_Pf,"a",@progbits
	.sectionflags	@""
	.align	4
.nv.constant0._Z20matMul_shared_kerneliiiPKfS0_Pf:
	.zero		936


//--------------------- .nv.constant0._Z18longrunning_kernelllPKdPd --------------------------
	.section	.nv.constant0._Z18longrunning_kernelllPKdPd,"a",@progbits
	.sectionflags	@""
	.align	4
.nv.constant0._Z18longrunning_kernelllPKdPd:
	.zero		928


//--------------------- .nv.constant0._Z13matAdd_kerneliiPKfS0_Pf --------------------------
	.section	.nv.constant0._Z13matAdd_kerneliiPKfS0_Pf,"a",@progbits
	.sectionflags	@""
	.align	4
.nv.constant0._Z13matAdd_kerneliiPKfS0_Pf:
	.zero		928


//--------------------- SYMBOLS --------------------------

	.type		.nv.reservedSmem.offset0,@object
	.size		.nv.reservedSmem.offset0,0x4
	.type		.nv.reservedSmem.cap,@object
	.size		.nv.reservedSmem.cap,0x4
